//
// Generated by NVIDIA NVVM Compiler
//
// Compiler Build ID: CL-36424714
// Cuda compilation tools, release 13.0, V13.0.88
// Based on NVVM 20.0.0
//

.version 9.0
.target sm_100
.address_size 64

	// .globl	_Z8ArMapImgPhS_

.visible .entry _Z8ArMapImgPhS_(
	.param .u64 .ptr .align 1 _Z8ArMapImgPhS__param_0,
	.param .u64 .ptr .align 1 _Z8ArMapImgPhS__param_1
)
{
	.reg .b16 	%rs<2>;
	.reg .b32 	%r<15>;
	.reg .b64 	%rd<9>;

	ld.param.u64 	%rd1, [_Z8ArMapImgPhS__param_0];
	ld.param.u64 	%rd2, [_Z8ArMapImgPhS__param_1];
	cvta.to.global.u64 	%rd3, %rd2;
	cvta.to.global.u64 	%rd4, %rd1;
	mov.u32 	%r1, %ctaid.x;
	shl.b32 	%r2, %r1, 1;
	mov.u32 	%r3, %ctaid.y;
	add.s32 	%r4, %r2, %r3;
	mov.u32 	%r5, %nctaid.x;
	rem.u32 	%r6, %r4, %r5;
	sub.s32 	%r7, %r4, %r1;
	mov.u32 	%r8, %nctaid.y;
	rem.u32 	%r9, %r7, %r8;
	mad.lo.s32 	%r10, %r5, %r3, %r1;
	mov.u32 	%r11, %tid.x;
	mad.lo.s32 	%r12, %r10, 3, %r11;
	mad.lo.s32 	%r13, %r9, %r5, %r6;
	mad.lo.s32 	%r14, %r13, 3, %r11;
	cvt.s64.s32 	%rd5, %r12;
	add.s64 	%rd6, %rd4, %rd5;
	ld.global.u8 	%rs1, [%rd6];
	cvt.s64.s32 	%rd7, %r14;
	add.s64 	%rd8, %rd3, %rd7;
	st.global.u8 	[%rd8], %rs1;
	ret;

}
	// .globl	_Z6WarmUpv
.visible .entry _Z6WarmUpv()
{


	ret;

}
	// .globl	_Z7FracXorPhS_S_
.visible .entry _Z7FracXorPhS_S_(
	.param .u64 .ptr .align 1 _Z7FracXorPhS_S__param_0,
	.param .u64 .ptr .align 1 _Z7FracXorPhS_S__param_1,
	.param .u64 .ptr .align 1 _Z7FracXorPhS_S__param_2
)
{
	.reg .b16 	%rs<4>;
	.reg .b32 	%r<4>;
	.reg .b64 	%rd<11>;

	ld.param.u64 	%rd1, [_Z7FracXorPhS_S__param_0];
	ld.param.u64 	%rd2, [_Z7FracXorPhS_S__param_1];
	ld.param.u64 	%rd3, [_Z7FracXorPhS_S__param_2];
	cvta.to.global.u64 	%rd4, %rd2;
	cvta.to.global.u64 	%rd5, %rd3;
	cvta.to.global.u64 	%rd6, %rd1;
	mov.u32 	%r1, %ctaid.x;
	mov.u32 	%r2, %tid.x;
	mad.lo.s32 	%r3, %r1, 3, %r2;
	cvt.s64.s32 	%rd7, %r3;
	add.s64 	%rd8, %rd6, %rd7;
	ld.global.u8 	%rs1, [%rd8];
	add.s64 	%rd9, %rd5, %rd7;
	ld.global.u8 	%rs2, [%rd9];
	xor.b16  	%rs3, %rs2, %rs1;
	add.s64 	%rd10, %rd4, %rd7;
	st.global.u8 	[%rd10], %rs3;
	ret;

}
	// .globl	_Z13Enc_GenCatMapPhS_PtS0_
.visible .entry _Z13Enc_GenCatMapPhS_PtS0_(
	.param .u64 .ptr .align 1 _Z13Enc_GenCatMapPhS_PtS0__param_0,
	.param .u64 .ptr .align 1 _Z13Enc_GenCatMapPhS_PtS0__param_1,
	.param .u64 .ptr .align 1 _Z13Enc_GenCatMapPhS_PtS0__param_2,
	.param .u64 .ptr .align 1 _Z13Enc_GenCatMapPhS_PtS0__param_3
)
{
	.reg .b16 	%rs<2>;
	.reg .b32 	%r<16>;
	.reg .b64 	%rd<17>;

	ld.param.u64 	%rd1, [_Z13Enc_GenCatMapPhS_PtS0__param_0];
	ld.param.u64 	%rd2, [_Z13Enc_GenCatMapPhS_PtS0__param_1];
	ld.param.u64 	%rd3, [_Z13Enc_GenCatMapPhS_PtS0__param_2];
	ld.param.u64 	%rd4, [_Z13Enc_GenCatMapPhS_PtS0__param_3];
	cvta.to.global.u64 	%rd5, %rd2;
	cvta.to.global.u64 	%rd6, %rd1;
	cvta.to.global.u64 	%rd7, %rd4;
	cvta.to.global.u64 	%rd8, %rd3;
	mov.u32 	%r1, %ctaid.y;
	mul.wide.u32 	%rd9, %r1, 2;
	add.s64 	%rd10, %rd8, %rd9;
	ld.global.u16 	%r2, [%rd10];
	mov.u32 	%r3, %ctaid.x;
	add.s32 	%r4, %r3, %r2;
	mov.u32 	%r5, %nctaid.x;
	rem.u32 	%r6, %r4, %r5;
	mul.wide.u32 	%rd11, %r6, 2;
	add.s64 	%rd12, %rd7, %rd11;
	ld.global.u16 	%r7, [%rd12];
	mov.u32 	%r8, %nctaid.y;
	mad.lo.s32 	%r9, %r8, %r3, %r1;
	mov.u32 	%r10, %tid.x;
	mad.lo.s32 	%r11, %r9, 3, %r10;
	add.s32 	%r12, %r1, %r7;
	rem.u32 	%r13, %r12, %r8;
	mad.lo.s32 	%r14, %r6, %r8, %r13;
	mad.lo.s32 	%r15, %r14, 3, %r10;
	cvt.s64.s32 	%rd13, %r11;
	add.s64 	%rd14, %rd6, %rd13;
	ld.global.u8 	%rs1, [%rd14];
	cvt.s64.s32 	%rd15, %r15;
	add.s64 	%rd16, %rd5, %rd15;
	st.global.u8 	[%rd16], %rs1;
	ret;

}
	// .globl	_Z13Dec_GenCatMapPhS_PtS0_
.visible .entry _Z13Dec_GenCatMapPhS_PtS0_(
	.param .u64 .ptr .align 1 _Z13Dec_GenCatMapPhS_PtS0__param_0,
	.param .u64 .ptr .align 1 _Z13Dec_GenCatMapPhS_PtS0__param_1,
	.param .u64 .ptr .align 1 _Z13Dec_GenCatMapPhS_PtS0__param_2,
	.param .u64 .ptr .align 1 _Z13Dec_GenCatMapPhS_PtS0__param_3
)
{
	.reg .b16 	%rs<2>;
	.reg .b32 	%r<16>;
	.reg .b64 	%rd<17>;

	ld.param.u64 	%rd1, [_Z13Dec_GenCatMapPhS_PtS0__param_0];
	ld.param.u64 	%rd2, [_Z13Dec_GenCatMapPhS_PtS0__param_1];
	ld.param.u64 	%rd3, [_Z13Dec_GenCatMapPhS_PtS0__param_2];
	ld.param.u64 	%rd4, [_Z13Dec_GenCatMapPhS_PtS0__param_3];
	cvta.to.global.u64 	%rd5, %rd2;
	cvta.to.global.u64 	%rd6, %rd1;
	cvta.to.global.u64 	%rd7, %rd4;
	cvta.to.global.u64 	%rd8, %rd3;
	mov.u32 	%r1, %ctaid.y;
	mul.wide.u32 	%rd9, %r1, 2;
	add.s64 	%rd10, %rd8, %rd9;
	ld.global.u16 	%r2, [%rd10];
	mov.u32 	%r3, %ctaid.x;
	add.s32 	%r4, %r3, %r2;
	mov.u32 	%r5, %nctaid.x;
	rem.u32 	%r6, %r4, %r5;
	mul.wide.u32 	%rd11, %r6, 2;
	add.s64 	%rd12, %rd7, %rd11;
	ld.global.u16 	%r7, [%rd12];
	mov.u32 	%r8, %nctaid.y;
	mad.lo.s32 	%r9, %r8, %r3, %r1;
	mov.u32 	%r10, %tid.x;
	mad.lo.s32 	%r11, %r9, 3, %r10;
	add.s32 	%r12, %r1, %r7;
	rem.u32 	%r13, %r12, %r8;
	mad.lo.s32 	%r14, %r6, %r8, %r13;
	mad.lo.s32 	%r15, %r14, 3, %r10;
	cvt.s64.s32 	%rd13, %r15;
	add.s64 	%rd14, %rd6, %rd13;
	ld.global.u8 	%rs1, [%rd14];
	cvt.s64.s32 	%rd15, %r11;
	add.s64 	%rd16, %rd5, %rd15;
	st.global.u8 	[%rd16], %rs1;
	ret;

}
	// .globl	_Z10ArMapTablePjS_
.visible .entry _Z10ArMapTablePjS_(
	.param .u64 .ptr .align 1 _Z10ArMapTablePjS__param_0,
	.param .u64 .ptr .align 1 _Z10ArMapTablePjS__param_1
)
{
	.reg .b32 	%r<13>;
	.reg .b64 	%rd<9>;

	ld.param.u64 	%rd1, [_Z10ArMapTablePjS__param_0];
	ld.param.u64 	%rd2, [_Z10ArMapTablePjS__param_1];
	cvta.to.global.u64 	%rd3, %rd2;
	cvta.to.global.u64 	%rd4, %rd1;
	mov.u32 	%r1, %ctaid.x;
	shl.b32 	%r2, %r1, 1;
	mov.u32 	%r3, %ctaid.y;
	add.s32 	%r4, %r2, %r3;
	mov.u32 	%r5, %nctaid.x;
	rem.u32 	%r6, %r4, %r5;
	sub.s32 	%r7, %r4, %r1;
	mov.u32 	%r8, %nctaid.y;
	rem.u32 	%r9, %r7, %r8;
	mad.lo.s32 	%r10, %r5, %r3, %r1;
	mad.lo.s32 	%r11, %r9, %r5, %r6;
	mul.wide.s32 	%rd5, %r10, 4;
	add.s64 	%rd6, %rd4, %rd5;
	ld.global.u32 	%r12, [%rd6];
	mul.wide.s32 	%rd7, %r11, 4;
	add.s64 	%rd8, %rd3, %rd7;
	st.global.u32 	[%rd8], %r12;
	ret;

}
	// .globl	_Z15ArMapTabletoImgPhS_Pj
.visible .entry _Z15ArMapTabletoImgPhS_Pj(
	.param .u64 .ptr .align 1 _Z15ArMapTabletoImgPhS_Pj_param_0,
	.param .u64 .ptr .align 1 _Z15ArMapTabletoImgPhS_Pj_param_1,
	.param .u64 .ptr .align 1 _Z15ArMapTabletoImgPhS_Pj_param_2
)
{
	.reg .b16 	%rs<2>;
	.reg .b32 	%r<6>;
	.reg .b64 	%rd<13>;

	ld.param.u64 	%rd1, [_Z15ArMapTabletoImgPhS_Pj_param_0];
	ld.param.u64 	%rd2, [_Z15ArMapTabletoImgPhS_Pj_param_1];
	ld.param.u64 	%rd3, [_Z15ArMapTabletoImgPhS_Pj_param_2];
	cvta.to.global.u64 	%rd4, %rd2;
	cvta.to.global.u64 	%rd5, %rd1;
	cvta.to.global.u64 	%rd6, %rd3;
	mov.u32 	%r1, %ctaid.x;
	mov.u32 	%r2, %tid.x;
	mad.lo.s32 	%r3, %r1, 3, %r2;
	mul.wide.u32 	%rd7, %r1, 4;
	add.s64 	%rd8, %rd6, %rd7;
	ld.global.u32 	%r4, [%rd8];
	mad.lo.s32 	%r5, %r4, 3, %r2;
	cvt.u64.u32 	%rd9, %r3;
	add.s64 	%rd10, %rd5, %rd9;
	ld.global.u8 	%rs1, [%rd10];
	cvt.u64.u32 	%rd11, %r5;
	add.s64 	%rd12, %rd4, %rd11;
	st.global.u8 	[%rd12], %rs1;
	ret;

}
	// .globl	_Z9generateUPdPtd
.visible .entry _Z9generateUPdPtd(
	.param .u64 .ptr .align 1 _Z9generateUPdPtd_param_0,
	.param .u64 .ptr .align 1 _Z9generateUPdPtd_param_1,
	.param .f64 _Z9generateUPdPtd_param_2
)
{
	.reg .pred 	%p<21>;
	.reg .b32 	%r<60>;
	.reg .b64 	%rd<50>;
	.reg .b64 	%fd<26>;

	ld.param.u64 	%rd18, [_Z9generateUPdPtd_param_0];
	ld.param.u64 	%rd17, [_Z9generateUPdPtd_param_1];
	ld.param.f64 	%fd12, [_Z9generateUPdPtd_param_2];
	cvta.to.global.u64 	%rd19, %rd18;
	mov.u32 	%r21, %ctaid.x;
	mov.u32 	%r22, %ntid.x;
	mov.u32 	%r23, %tid.x;
	mad.lo.s32 	%r1, %r21, %r22, %r23;
	mul.wide.s32 	%rd20, %r1, 8;
	add.s64 	%rd21, %rd19, %rd20;
	ld.global.f64 	%fd13, [%rd21];
	mul.f64 	%fd1, %fd13, 0d4197D78400000000;
	{
	.reg .b32 %temp; 
	mov.b64 	{%temp, %r24}, %fd1;
	}
	and.b32  	%r25, %r24, 2147483647;
	{
	.reg .b32 %temp; 
	mov.b64 	{%r26, %temp}, %fd1;
	}
	{
	.reg .b32 %temp; 
	mov.b64 	{%temp, %r27}, %fd12;
	}
	and.b32  	%r29, %r27, 2147483647;
	{
	.reg .b32 %temp; 
	mov.b64 	{%r30, %temp}, %fd12;
	}
	mov.b64 	%fd23, {%r26, %r25};
	mov.b64 	%fd24, {%r30, %r29};
	max.u32 	%r31, %r25, %r29;
	setp.lt.u32 	%p1, %r31, 2146435072;
	@%p1 bra 	$L__BB7_4;
	setp.num.f64 	%p17, %fd23, %fd23;
	setp.num.f64 	%p18, %fd24, %fd24;
	and.pred  	%p19, %p17, %p18;
	@%p19 bra 	$L__BB7_3;
	add.rn.f64 	%fd25, %fd1, %fd12;
	bra.uni 	$L__BB7_20;
$L__BB7_3:
	setp.eq.f64 	%p20, %fd23, 0d7FF0000000000000;
	selp.f64 	%fd25, 0dFFF8000000000000, %fd1, %p20;
	bra.uni 	$L__BB7_20;
$L__BB7_4:
	setp.eq.f64 	%p2, %fd24, 0d0000000000000000;
	mov.f64 	%fd25, 0dFFF8000000000000;
	@%p2 bra 	$L__BB7_20;
	setp.ltu.f64 	%p3, %fd23, %fd24;
	mov.f64 	%fd25, %fd1;
	@%p3 bra 	$L__BB7_20;
	{
	.reg .b32 %temp; 
	mov.b64 	{%temp, %r32}, %fd23;
	}
	shr.u32 	%r54, %r32, 20;
	{
	.reg .b32 %temp; 
	mov.b64 	{%temp, %r3}, %fd24;
	}
	shr.u32 	%r55, %r3, 20;
	setp.gt.u32 	%p4, %r32, 1048575;
	@%p4 bra 	$L__BB7_8;
	mul.f64 	%fd23, %fd23, 0d4350000000000000;
	{
	.reg .b32 %temp; 
	mov.b64 	{%temp, %r33}, %fd23;
	}
	shr.u32 	%r34, %r33, 20;
	add.s32 	%r35, %r54, %r34;
	add.s32 	%r54, %r35, -54;
$L__BB7_8:
	setp.gt.u32 	%p5, %r3, 1048575;
	@%p5 bra 	$L__BB7_10;
	mul.f64 	%fd24, %fd24, 0d4350000000000000;
	{
	.reg .b32 %temp; 
	mov.b64 	{%temp, %r36}, %fd24;
	}
	shr.u32 	%r37, %r36, 20;
	add.s32 	%r38, %r55, %r37;
	add.s32 	%r55, %r38, -54;
$L__BB7_10:
	mov.b64 	%rd23, %fd23;
	mov.b64 	%rd24, %fd24;
	and.b64  	%rd25, %rd23, 4503599627370495;
	or.b64  	%rd45, %rd25, 4503599627370496;
	and.b64  	%rd26, %rd24, 4503599627370495;
	or.b64  	%rd2, %rd26, 4503599627370496;
	sub.s32 	%r9, %r54, %r55;
	min.s32 	%r10, %r9, 0;
	add.s32 	%r39, %r55, %r10;
	sub.s32 	%r40, %r54, %r39;
	add.s32 	%r41, %r40, 1;
	and.b32  	%r11, %r41, 3;
	setp.eq.s32 	%p6, %r11, 0;
	mov.u32 	%r58, %r9;
	@%p6 bra 	$L__BB7_13;
	neg.s32 	%r56, %r11;
	mov.u32 	%r58, %r9;
$L__BB7_12:
	.pragma "nounroll";
	sub.s64 	%rd27, %rd45, %rd2;
	mov.b64 	%fd15, %rd27;
	{
	.reg .b32 %temp; 
	mov.b64 	{%temp, %r42}, %fd15;
	}
	setp.lt.s32 	%p7, %r42, 0;
	selp.b64 	%rd48, %rd45, %rd27, %p7;
	shl.b64 	%rd45, %rd48, 1;
	add.s32 	%r58, %r58, -1;
	add.s32 	%r56, %r56, 1;
	setp.ne.s32 	%p8, %r56, 0;
	@%p8 bra 	$L__BB7_12;
$L__BB7_13:
	sub.s32 	%r43, %r9, %r10;
	setp.lt.u32 	%p9, %r43, 3;
	@%p9 bra 	$L__BB7_15;
$L__BB7_14:
	sub.s64 	%rd28, %rd45, %rd2;
	mov.b64 	%fd16, %rd28;
	{
	.reg .b32 %temp; 
	mov.b64 	{%temp, %r44}, %fd16;
	}
	setp.lt.s32 	%p10, %r44, 0;
	selp.b64 	%rd29, %rd45, %rd28, %p10;
	shl.b64 	%rd30, %rd29, 1;
	sub.s64 	%rd31, %rd30, %rd2;
	mov.b64 	%fd17, %rd31;
	{
	.reg .b32 %temp; 
	mov.b64 	{%temp, %r45}, %fd17;
	}
	setp.lt.s32 	%p11, %r45, 0;
	selp.b64 	%rd32, %rd30, %rd31, %p11;
	shl.b64 	%rd33, %rd32, 1;
	sub.s64 	%rd34, %rd33, %rd2;
	mov.b64 	%fd18, %rd34;
	{
	.reg .b32 %temp; 
	mov.b64 	{%temp, %r46}, %fd18;
	}
	setp.lt.s32 	%p12, %r46, 0;
	selp.b64 	%rd35, %rd33, %rd34, %p12;
	shl.b64 	%rd36, %rd35, 1;
	sub.s64 	%rd37, %rd36, %rd2;
	mov.b64 	%fd19, %rd37;
	{
	.reg .b32 %temp; 
	mov.b64 	{%temp, %r47}, %fd19;
	}
	setp.lt.s32 	%p13, %r47, 0;
	selp.b64 	%rd48, %rd36, %rd37, %p13;
	shl.b64 	%rd45, %rd48, 1;
	add.s32 	%r19, %r58, -4;
	setp.gt.s32 	%p14, %r58, 3;
	mov.u32 	%r58, %r19;
	@%p14 bra 	$L__BB7_14;
$L__BB7_15:
	and.b64  	%rd12, %rd48, 9223372036854775807;
	setp.eq.s64 	%p15, %rd12, 0;
	mov.b64 	%rd49, 0;
	@%p15 bra 	$L__BB7_19;
	mov.b64 	%fd20, %rd12;
	mul.f64 	%fd21, %fd20, 0d4350000000000000;
	{
	.reg .b32 %temp; 
	mov.b64 	{%temp, %r48}, %fd21;
	}
	shr.u32 	%r49, %r48, 20;
	sub.s32 	%r50, 55, %r49;
	sub.s32 	%r20, %r55, %r50;
	shl.b64 	%rd13, %rd12, %r50;
	setp.gt.s32 	%p16, %r20, 0;
	@%p16 bra 	$L__BB7_18;
	sub.s32 	%r52, 1, %r20;
	shr.u64 	%rd49, %rd13, %r52;
	bra.uni 	$L__BB7_19;
$L__BB7_18:
	add.s32 	%r51, %r20, -1;
	cvt.u64.u32 	%rd39, %r51;
	shl.b64 	%rd40, %rd39, 52;
	add.s64 	%rd49, %rd40, %rd13;
$L__BB7_19:
	mov.b64 	%fd22, %rd49;
	copysign.f64 	%fd25, %fd1, %fd22;
$L__BB7_20:
	cvta.to.global.u64 	%rd41, %rd17;
	cvt.rzi.s32.f64 	%r53, %fd25;
	mul.wide.s32 	%rd42, %r1, 2;
	add.s64 	%rd43, %rd41, %rd42;
	st.global.u16 	[%rd43], %r53;
	ret;

}
	// .globl	_Z18grayLevelTransformPhPt
.visible .entry _Z18grayLevelTransformPhPt(
	.param .u64 .ptr .align 1 _Z18grayLevelTransformPhPt_param_0,
	.param .u64 .ptr .align 1 _Z18grayLevelTransformPhPt_param_1
)
{
	.reg .b16 	%rs<4>;
	.reg .b32 	%r<5>;
	.reg .b64 	%rd<9>;

	ld.param.u64 	%rd1, [_Z18grayLevelTransformPhPt_param_0];
	ld.param.u64 	%rd2, [_Z18grayLevelTransformPhPt_param_1];
	cvta.to.global.u64 	%rd3, %rd2;
	cvta.to.global.u64 	%rd4, %rd1;
	mov.u32 	%r1, %ctaid.x;
	mov.u32 	%r2, %ntid.x;
	mov.u32 	%r3, %tid.x;
	mad.lo.s32 	%r4, %r1, %r2, %r3;
	cvt.s64.s32 	%rd5, %r4;
	add.s64 	%rd6, %rd4, %rd5;
	ld.global.u8 	%rs1, [%rd6];
	mul.wide.s32 	%rd7, %r4, 2;
	add.s64 	%rd8, %rd3, %rd7;
	ld.global.u8 	%rs2, [%rd8];
	xor.b16  	%rs3, %rs1, %rs2;
	st.global.u8 	[%rd6], %rs3;
	ret;

}
	// .globl	_Z13encRowColSwapPhS_PjS0_
.visible .entry _Z13encRowColSwapPhS_PjS0_(
	.param .u64 .ptr .align 1 _Z13encRowColSwapPhS_PjS0__param_0,
	.param .u64 .ptr .align 1 _Z13encRowColSwapPhS_PjS0__param_1,
	.param .u64 .ptr .align 1 _Z13encRowColSwapPhS_PjS0__param_2,
	.param .u64 .ptr .align 1 _Z13encRowColSwapPhS_PjS0__param_3
)
{
	.reg .b16 	%rs<2>;
	.reg .b32 	%r<12>;
	.reg .b64 	%rd<17>;

	ld.param.u64 	%rd1, [_Z13encRowColSwapPhS_PjS0__param_0];
	ld.param.u64 	%rd2, [_Z13encRowColSwapPhS_PjS0__param_1];
	ld.param.u64 	%rd3, [_Z13encRowColSwapPhS_PjS0__param_2];
	ld.param.u64 	%rd4, [_Z13encRowColSwapPhS_PjS0__param_3];
	cvta.to.global.u64 	%rd5, %rd2;
	cvta.to.global.u64 	%rd6, %rd1;
	cvta.to.global.u64 	%rd7, %rd4;
	cvta.to.global.u64 	%rd8, %rd3;
	mov.u32 	%r1, %ctaid.y;
	mov.u32 	%r2, %nctaid.x;
	mov.u32 	%r3, %ctaid.x;
	mad.lo.s32 	%r4, %r1, %r2, %r3;
	mov.u32 	%r5, %ntid.x;
	mov.u32 	%r6, %tid.x;
	mad.lo.s32 	%r7, %r4, %r5, %r6;
	mul.wide.u32 	%rd9, %r3, 4;
	add.s64 	%rd10, %rd8, %rd9;
	ld.global.u32 	%r8, [%rd10];
	mul.wide.u32 	%rd11, %r1, 4;
	add.s64 	%rd12, %rd7, %rd11;
	ld.global.u32 	%r9, [%rd12];
	mad.lo.s32 	%r10, %r8, %r2, %r9;
	mad.lo.s32 	%r11, %r10, %r5, %r6;
	cvt.s64.s32 	%rd13, %r11;
	add.s64 	%rd14, %rd6, %rd13;
	ld.global.u8 	%rs1, [%rd14];
	cvt.s64.s32 	%rd15, %r7;
	add.s64 	%rd16, %rd5, %rd15;
	st.global.u8 	[%rd16], %rs1;
	ret;

}
	// .globl	_Z13decRowColSwapPhS_PjS0_
.visible .entry _Z13decRowColSwapPhS_PjS0_(
	.param .u64 .ptr .align 1 _Z13decRowColSwapPhS_PjS0__param_0,
	.param .u64 .ptr .align 1 _Z13decRowColSwapPhS_PjS0__param_1,
	.param .u64 .ptr .align 1 _Z13decRowColSwapPhS_PjS0__param_2,
	.param .u64 .ptr .align 1 _Z13decRowColSwapPhS_PjS0__param_3
)
{
	.reg .b16 	%rs<2>;
	.reg .b32 	%r<12>;
	.reg .b64 	%rd<17>;

	ld.param.u64 	%rd1, [_Z13decRowColSwapPhS_PjS0__param_0];
	ld.param.u64 	%rd2, [_Z13decRowColSwapPhS_PjS0__param_1];
	ld.param.u64 	%rd3, [_Z13decRowColSwapPhS_PjS0__param_2];
	ld.param.u64 	%rd4, [_Z13decRowColSwapPhS_PjS0__param_3];
	cvta.to.global.u64 	%rd5, %rd2;
	cvta.to.global.u64 	%rd6, %rd1;
	cvta.to.global.u64 	%rd7, %rd4;
	cvta.to.global.u64 	%rd8, %rd3;
	mov.u32 	%r1, %ctaid.y;
	mov.u32 	%r2, %nctaid.x;
	mov.u32 	%r3, %ctaid.x;
	mad.lo.s32 	%r4, %r1, %r2, %r3;
	mov.u32 	%r5, %ntid.x;
	mov.u32 	%r6, %tid.x;
	mad.lo.s32 	%r7, %r4, %r5, %r6;
	mul.wide.u32 	%rd9, %r3, 4;
	add.s64 	%rd10, %rd8, %rd9;
	ld.global.u32 	%r8, [%rd10];
	mul.wide.u32 	%rd11, %r1, 4;
	add.s64 	%rd12, %rd7, %rd11;
	ld.global.u32 	%r9, [%rd12];
	mad.lo.s32 	%r10, %r8, %r2, %r9;
	mad.lo.s32 	%r11, %r10, %r5, %r6;
	cvt.s64.s32 	%rd13, %r7;
	add.s64 	%rd14, %rd6, %rd13;
	ld.global.u8 	%rs1, [%rd14];
	cvt.s64.s32 	%rd15, %r11;
	add.s64 	%rd16, %rd5, %rd15;
	st.global.u8 	[%rd16], %rs1;
	ret;

}


// ===== COMPILED SASS (sm_100) =====

	.target	sm_100

	.elftype	@"ET_EXEC"


//--------------------- .note.nv.tkinfo           --------------------------
	.section	.note.nv.tkinfo,"",@"SHT_NOTE"
	.sectionflags	@"SHF_NOTE_NV_TKINFO"
	.tkinfo
        /*0018*/ 	.word	0x00000002
        /*0030*/ 	.string	""
        /*0030*/ 	.string	"ptxas"
        /*0030*/ 	.string	"Cuda compilation tools, release 13.0, V13.0.88"
        /*0030*/ 	.string	"Build cuda_13.0.r13.0/compiler.36424714_0"
        /*0030*/ 	.string	"-arch sm_100 -m 64 "



//--------------------- .note.nv.cuinfo           --------------------------
	.section	.note.nv.cuinfo,"",@"SHT_NOTE"
	.sectionflags	@"SHF_NOTE_NV_CUINFO"
        /*0018*/ 	.short	0x0002
        /*001a*/ 	.short	0x0064
        /*001c*/ 	.short	0x0082
	.zero		2


//--------------------- .nv.info                  --------------------------
	.section	.nv.info,"",@"SHT_CUDA_INFO"
	.align	4


	//----- nvinfo : EIATTR_REGCOUNT
	.align		4
        /*0000*/ 	.byte	0x04, 0x2f
        /*0002*/ 	.short	(.L_1 - .L_0)
	.align		4
.L_0:
        /*0004*/ 	.word	index@(_Z8ArMapImgPhS_)
        /*0008*/ 	.word	0x00000012


	//----- nvinfo : EIATTR_FRAME_SIZE
	.align		4
.L_1:
        /*000c*/ 	.byte	0x04, 0x11
        /*000e*/ 	.short	(.L_3 - .L_2)
	.align		4
.L_2:
        /*0010*/ 	.word	index@(_Z8ArMapImgPhS_)
        /*0014*/ 	.word	0x00000000


	//----- nvinfo : EIATTR_REGCOUNT
	.align		4
.L_3:
        /*0018*/ 	.byte	0x04, 0x2f
        /*001a*/ 	.short	(.L_5 - .L_4)
	.align		4
.L_4:
        /*001c*/ 	.word	index@(_Z6WarmUpv)
        /*0020*/ 	.word	0x00000004


	//----- nvinfo : EIATTR_FRAME_SIZE
	.align		4
.L_5:
        /*0024*/ 	.byte	0x04, 0x11
        /*0026*/ 	.short	(.L_7 - .L_6)
	.align		4
.L_6:
        /*0028*/ 	.word	index@(_Z6WarmUpv)
        /*002c*/ 	.word	0x00000000


	//----- nvinfo : EIATTR_REGCOUNT
	.align		4
.L_7:
        /*0030*/ 	.byte	0x04, 0x2f
        /*0032*/ 	.short	(.L_9 - .L_8)
	.align		4
.L_8:
        /*0034*/ 	.word	index@(_Z7FracXorPhS_S_)
        /*0038*/ 	.word	0x0000000c


	//----- nvinfo : EIATTR_FRAME_SIZE
	.align		4
.L_9:
        /*003c*/ 	.byte	0x04, 0x11
        /*003e*/ 	.short	(.L_11 - .L_10)
	.align		4
.L_10:
        /*0040*/ 	.word	index@(_Z7FracXorPhS_S_)
        /*0044*/ 	.word	0x00000000


	//----- nvinfo : EIATTR_REGCOUNT
	.align		4
.L_11:
        /*0048*/ 	.byte	0x04, 0x2f
        /*004a*/ 	.short	(.L_13 - .L_12)
	.align		4
.L_12:
        /*004c*/ 	.word	index@(_Z13Enc_GenCatMapPhS_PtS0_)
        /*0050*/ 	.word	0x00000012


	//----- nvinfo : EIATTR_FRAME_SIZE
	.align		4
.L_13:
        /*0054*/ 	.byte	0x04, 0x11
        /*0056*/ 	.short	(.L_15 - .L_14)
	.align		4
.L_14:
        /*0058*/ 	.word	index@(_Z13Enc_GenCatMapPhS_PtS0_)
        /*005c*/ 	.word	0x00000000


	//----- nvinfo : EIATTR_REGCOUNT
	.align		4
.L_15:
        /*0060*/ 	.byte	0x04, 0x2f
        /*0062*/ 	.short	(.L_17 - .L_16)
	.align		4
.L_16:
        /*0064*/ 	.word	index@(_Z13Dec_GenCatMapPhS_PtS0_)
        /*0068*/ 	.word	0x00000010


	//----- nvinfo : EIATTR_FRAME_SIZE
	.align		4
.L_17:
        /*006c*/ 	.byte	0x04, 0x11
        /*006e*/ 	.short	(.L_19 - .L_18)
	.align		4
.L_18:
        /*0070*/ 	.word	index@(_Z13Dec_GenCatMapPhS_PtS0_)
        /*0074*/ 	.word	0x00000000


	//----- nvinfo : EIATTR_REGCOUNT
	.align		4
.L_19:
        /*0078*/ 	.byte	0x04, 0x2f
        /*007a*/ 	.short	(.L_21 - .L_20)
	.align		4
.L_20:
        /*007c*/ 	.word	index@(_Z10ArMapTablePjS_)
        /*0080*/ 	.word	0x00000012


	//----- nvinfo : EIATTR_FRAME_SIZE
	.align		4
.L_21:
        /*0084*/ 	.byte	0x04, 0x11
        /*0086*/ 	.short	(.L_23 - .L_22)
	.align		4
.L_22:
        /*0088*/ 	.word	index@(_Z10ArMapTablePjS_)
        /*008c*/ 	.word	0x00000000


	//----- nvinfo : EIATTR_REGCOUNT
	.align		4
.L_23:
        /*0090*/ 	.byte	0x04, 0x2f
        /*0092*/ 	.short	(.L_25 - .L_24)
	.align		4
.L_24:
        /*0094*/ 	.word	index@(_Z15ArMapTabletoImgPhS_Pj)
        /*0098*/ 	.word	0x0000000a


	//----- nvinfo : EIATTR_FRAME_SIZE
	.align		4
.L_25:
        /*009c*/ 	.byte	0x04, 0x11
        /*009e*/ 	.short	(.L_27 - .L_26)
	.align		4
.L_26:
        /*00a0*/ 	.word	index@(_Z15ArMapTabletoImgPhS_Pj)
        /*00a4*/ 	.word	0x00000000


	//----- nvinfo : EIATTR_REGCOUNT
	.align		4
.L_27:
        /*00a8*/ 	.byte	0x04, 0x2f
        /*00aa*/ 	.short	(.L_29 - .L_28)
	.align		4
.L_28:
        /*00ac*/ 	.word	index@(_Z9generateUPdPtd)
        /*00b0*/ 	.word	0x00000014


	//----- nvinfo : EIATTR_FRAME_SIZE
	.align		4
.L_29:
        /*00b4*/ 	.byte	0x04, 0x11
        /*00b6*/ 	.short	(.L_31 - .L_30)
	.align		4
.L_30:
        /*00b8*/ 	.word	index@(_Z9generateUPdPtd)
        /*00bc*/ 	.word	0x00000000


	//----- nvinfo : EIATTR_REGCOUNT
	.align		4
.L_31:
        /*00c0*/ 	.byte	0x04, 0x2f
        /*00c2*/ 	.short	(.L_33 - .L_32)
	.align		4
.L_32:
        /*00c4*/ 	.word	index@(_Z18grayLevelTransformPhPt)
        /*00c8*/ 	.word	0x0000000a


	//----- nvinfo : EIATTR_FRAME_SIZE
	.align		4
.L_33:
        /*00cc*/ 	.byte	0x04, 0x11
        /*00ce*/ 	.short	(.L_35 - .L_34)
	.align		4
.L_34:
        /*00d0*/ 	.word	index@(_Z18grayLevelTransformPhPt)
        /*00d4*/ 	.word	0x00000000


	//----- nvinfo : EIATTR_REGCOUNT
	.align		4
.L_35:
        /*00d8*/ 	.byte	0x04, 0x2f
        /*00da*/ 	.short	(.L_37 - .L_36)
	.align		4
.L_36:
        /*00dc*/ 	.word	index@(_Z13encRowColSwapPhS_PjS0_)
        /*00e0*/ 	.word	0x00000010


	//----- nvinfo : EIATTR_FRAME_SIZE
	.align		4
.L_37:
        /*00e4*/ 	.byte	0x04, 0x11
        /*00e6*/ 	.short	(.L_39 - .L_38)
	.align		4
.L_38:
        /*00e8*/ 	.word	index@(_Z13encRowColSwapPhS_PjS0_)
        /*00ec*/ 	.word	0x00000000


	//----- nvinfo : EIATTR_REGCOUNT
	.align		4
.L_39:
        /*00f0*/ 	.byte	0x04, 0x2f
        /*00f2*/ 	.short	(.L_41 - .L_40)
	.align		4
.L_40:
        /*00f4*/ 	.word	index@(_Z13decRowColSwapPhS_PjS0_)
        /*00f8*/ 	.word	0x0000000e


	//----- nvinfo : EIATTR_FRAME_SIZE
	.align		4
.L_41:
        /*00fc*/ 	.byte	0x04, 0x11
        /*00fe*/ 	.short	(.L_43 - .L_42)
	.align		4
.L_42:
        /*0100*/ 	.word	index@(_Z13decRowColSwapPhS_PjS0_)
        /*0104*/ 	.word	0x00000000


	//----- nvinfo : EIATTR_MIN_STACK_SIZE
	.align		4
.L_43:
        /*0108*/ 	.byte	0x04, 0x12
        /*010a*/ 	.short	(.L_45 - .L_44)
	.align		4
.L_44:
        /*010c*/ 	.word	index@(_Z13decRowColSwapPhS_PjS0_)
        /*0110*/ 	.word	0x00000000


	//----- nvinfo : EIATTR_MIN_STACK_SIZE
	.align		4
.L_45:
        /*0114*/ 	.byte	0x04, 0x12
        /*0116*/ 	.short	(.L_47 - .L_46)
	.align		4
.L_46:
        /*0118*/ 	.word	index@(_Z13encRowColSwapPhS_PjS0_)
        /*011c*/ 	.word	0x00000000


	//----- nvinfo : EIATTR_MIN_STACK_SIZE
	.align		4
.L_47:
        /*0120*/ 	.byte	0x04, 0x12
        /*0122*/ 	.short	(.L_49 - .L_48)
	.align		4
.L_48:
        /*0124*/ 	.word	index@(_Z18grayLevelTransformPhPt)
        /*0128*/ 	.word	0x00000000


	//----- nvinfo : EIATTR_MIN_STACK_SIZE
	.align		4
.L_49:
        /*012c*/ 	.byte	0x04, 0x12
        /*012e*/ 	.short	(.L_51 - .L_50)
	.align		4
.L_50:
        /*0130*/ 	.word	index@(_Z9generateUPdPtd)
        /*0134*/ 	.word	0x00000000


	//----- nvinfo : EIATTR_MIN_STACK_SIZE
	.align		4
.L_51:
        /*0138*/ 	.byte	0x04, 0x12
        /*013a*/ 	.short	(.L_53 - .L_52)
	.align		4
.L_52:
        /*013c*/ 	.word	index@(_Z15ArMapTabletoImgPhS_Pj)
        /*0140*/ 	.word	0x00000000


	//----- nvinfo : EIATTR_MIN_STACK_SIZE
	.align		4
.L_53:
        /*0144*/ 	.byte	0x04, 0x12
        /*0146*/ 	.short	(.L_55 - .L_54)
	.align		4
.L_54:
        /*0148*/ 	.word	index@(_Z10ArMapTablePjS_)
        /*014c*/ 	.word	0x00000000


	//----- nvinfo : EIATTR_MIN_STACK_SIZE
	.align		4
.L_55:
        /*0150*/ 	.byte	0x04, 0x12
        /*0152*/ 	.short	(.L_57 - .L_56)
	.align		4
.L_56:
        /*0154*/ 	.word	index@(_Z13Dec_GenCatMapPhS_PtS0_)
        /*0158*/ 	.word	0x00000000


	//----- nvinfo : EIATTR_MIN_STACK_SIZE
	.align		4
.L_57:
        /*015c*/ 	.byte	0x04, 0x12
        /*015e*/ 	.short	(.L_59 - .L_58)
	.align		4
.L_58:
        /*0160*/ 	.word	index@(_Z13Enc_GenCatMapPhS_PtS0_)
        /*0164*/ 	.word	0x00000000


	//----- nvinfo : EIATTR_MIN_STACK_SIZE
	.align		4
.L_59:
        /*0168*/ 	.byte	0x04, 0x12
        /*016a*/ 	.short	(.L_61 - .L_60)
	.align		4
.L_60:
        /*016c*/ 	.word	index@(_Z7FracXorPhS_S_)
        /*0170*/ 	.word	0x00000000


	//----- nvinfo : EIATTR_MIN_STACK_SIZE
	.align		4
.L_61:
        /*0174*/ 	.byte	0x04, 0x12
        /*0176*/ 	.short	(.L_63 - .L_62)
	.align		4
.L_62:
        /*0178*/ 	.word	index@(_Z6WarmUpv)
        /*017c*/ 	.word	0x00000000


	//----- nvinfo : EIATTR_MIN_STACK_SIZE
	.align		4
.L_63:
        /*0180*/ 	.byte	0x04, 0x12
        /*0182*/ 	.short	(.L_65 - .L_64)
	.align		4
.L_64:
        /*0184*/ 	.word	index@(_Z8ArMapImgPhS_)
        /*0188*/ 	.word	0x00000000
.L_65:


//--------------------- .nv.compat                --------------------------
	.section	.nv.compat,"",@"SHT_CUDA_COMPAT_INFO"
	.align	4
        /*0000*/ 	.byte	0x02, 0x09, 0x00, 0x00, 0x02, 0x02, 0x01, 0x00, 0x02, 0x05, 0x05, 0x00, 0x03, 0x07, 0x01, 0x01
        /*0010*/ 	.byte	0x02, 0x03, 0x00, 0x00, 0x02, 0x06, 0x01, 0x00, 0x04, 0x0b, 0x08, 0x00, 0x01, 0x00, 0x00, 0x00
        /*0020*/ 	.byte	0x00, 0x00, 0x00, 0x00


//--------------------- .nv.info._Z13decRowColSwapPhS_PjS0_ --------------------------
	.section	.nv.info._Z13decRowColSwapPhS_PjS0_,"",@"SHT_CUDA_INFO"
	.sectionflags	@""
	.align	4


	//----- nvinfo : EIATTR_CUDA_API_VERSION
	.align		4
        /*0000*/ 	.byte	0x04, 0x37
        /*0002*/ 	.short	(.L_67 - .L_66)
.L_66:
        /*0004*/ 	.word	0x00000082


	//----- nvinfo : EIATTR_KPARAM_INFO
	.align		4
.L_67:
        /*0008*/ 	.byte	0x04, 0x17
        /*000a*/ 	.short	(.L_69 - .L_68)
.L_68:
        /*000c*/ 	.word	0x00000000
        /*0010*/ 	.short	0x0003
        /*0012*/ 	.short	0x0018
        /*0014*/ 	.byte	0x00, 0xf5, 0x21, 0x00


	//----- nvinfo : EIATTR_KPARAM_INFO
	.align		4
.L_69:
        /*0018*/ 	.byte	0x04, 0x17
        /*001a*/ 	.short	(.L_71 - .L_70)
.L_70:
        /*001c*/ 	.word	0x00000000
        /*0020*/ 	.short	0x0002
        /*0022*/ 	.short	0x0010
        /*0024*/ 	.byte	0x00, 0xf5, 0x21, 0x00


	//----- nvinfo : EIATTR_KPARAM_INFO
	.align		4
.L_71:
        /*0028*/ 	.byte	0x04, 0x17
        /*002a*/ 	.short	(.L_73 - .L_72)
.L_72:
        /*002c*/ 	.word	0x00000000
        /*0030*/ 	.short	0x0001
        /*0032*/ 	.short	0x0008
        /*0034*/ 	.byte	0x00, 0xf5, 0x21, 0x00


	//----- nvinfo : EIATTR_KPARAM_INFO
	.align		4
.L_73:
        /*0038*/ 	.byte	0x04, 0x17
        /*003a*/ 	.short	(.L_75 - .L_74)
.L_74:
        /*003c*/ 	.word	0x00000000
        /*0040*/ 	.short	0x0000
        /*0042*/ 	.short	0x0000
        /*0044*/ 	.byte	0x00, 0xf5, 0x21, 0x00


	//----- nvinfo : EIATTR_SPARSE_MMA_MASK
	.align		4
.L_75:
        /*0048*/ 	.byte	0x03, 0x50
        /*004a*/ 	.short	0x0000


	//----- nvinfo : EIATTR_MAXREG_COUNT
	.align		4
        /*004c*/ 	.byte	0x03, 0x1b
        /*004e*/ 	.short	0x00ff


	//----- nvinfo : EIATTR_MERCURY_ISA_VERSION
	.align		4
        /*0050*/ 	.byte	0x03, 0x5f
        /*0052*/ 	.short	0x0101


	//----- nvinfo : EIATTR_VRC_CTA_INIT_COUNT
	.align		4
        /*0054*/ 	.byte	0x02, 0x4a
	.zero		1
	.zero		1


	//----- nvinfo : EIATTR_EXIT_INSTR_OFFSETS
	.align		4
        /*0058*/ 	.byte	0x04, 0x1c
        /*005a*/ 	.short	(.L_77 - .L_76)


	//   ....[0]....
.L_76:
        /*005c*/ 	.word	0x00000180


	//----- nvinfo : EIATTR_CBANK_PARAM_SIZE
	.align		4
.L_77:
        /*0060*/ 	.byte	0x03, 0x19
        /*0062*/ 	.short	0x0020


	//----- nvinfo : EIATTR_PARAM_CBANK
	.align		4
        /*0064*/ 	.byte	0x04, 0x0a
        /*0066*/ 	.short	(.L_79 - .L_78)
	.align		4
.L_78:
        /*0068*/ 	.word	index@(.nv.constant0._Z13decRowColSwapPhS_PjS0_)
        /*006c*/ 	.short	0x0380
        /*006e*/ 	.short	0x0020


	//----- nvinfo : EIATTR_SW_WAR
	.align		4
.L_79:
        /*0070*/ 	.byte	0x04, 0x36
        /*0072*/ 	.short	(.L_81 - .L_80)
.L_80:
        /*0074*/ 	.word	0x00000008
.L_81:


//--------------------- .nv.info._Z13encRowColSwapPhS_PjS0_ --------------------------
	.section	.nv.info._Z13encRowColSwapPhS_PjS0_,"",@"SHT_CUDA_INFO"
	.sectionflags	@""
	.align	4


	//----- nvinfo : EIATTR_CUDA_API_VERSION
	.align		4
        /*0000*/ 	.byte	0x04, 0x37
        /*0002*/ 	.short	(.L_83 - .L_82)
.L_82:
        /*0004*/ 	.word	0x00000082


	//----- nvinfo : EIATTR_KPARAM_INFO
	.align		4
.L_83:
        /*0008*/ 	.byte	0x04, 0x17
        /*000a*/ 	.short	(.L_85 - .L_84)
.L_84:
        /*000c*/ 	.word	0x00000000
        /*0010*/ 	.short	0x0003
        /*0012*/ 	.short	0x0018
        /*0014*/ 	.byte	0x00, 0xf5, 0x21, 0x00


	//----- nvinfo : EIATTR_KPARAM_INFO
	.align		4
.L_85:
        /*0018*/ 	.byte	0x04, 0x17
        /*001a*/ 	.short	(.L_87 - .L_86)
.L_86:
        /*001c*/ 	.word	0x00000000
        /*0020*/ 	.short	0x0002
        /*0022*/ 	.short	0x0010
        /*0024*/ 	.byte	0x00, 0xf5, 0x21, 0x00


	//----- nvinfo : EIATTR_KPARAM_INFO
	.align		4
.L_87:
        /*0028*/ 	.byte	0x04, 0x17
        /*002a*/ 	.short	(.L_89 - .L_88)
.L_88:
        /*002c*/ 	.word	0x00000000
        /*0030*/ 	.short	0x0001
        /*0032*/ 	.short	0x0008
        /*0034*/ 	.byte	0x00, 0xf5, 0x21, 0x00


	//----- nvinfo : EIATTR_KPARAM_INFO
	.align		4
.L_89:
        /*0038*/ 	.byte	0x04, 0x17
        /*003a*/ 	.short	(.L_91 - .L_90)
.L_90:
        /*003c*/ 	.word	0x00000000
        /*0040*/ 	.short	0x0000
        /*0042*/ 	.short	0x0000
        /*0044*/ 	.byte	0x00, 0xf5, 0x21, 0x00


	//----- nvinfo : EIATTR_SPARSE_MMA_MASK
	.align		4
.L_91:
        /*0048*/ 	.byte	0x03, 0x50
        /*004a*/ 	.short	0x0000


	//----- nvinfo : EIATTR_MAXREG_COUNT
	.align		4
        /*004c*/ 	.byte	0x03, 0x1b
        /*004e*/ 	.short	0x00ff


	//----- nvinfo : EIATTR_MERCURY_ISA_VERSION
	.align		4
        /*0050*/ 	.byte	0x03, 0x5f
        /*0052*/ 	.short	0x0101


	//----- nvinfo : EIATTR_VRC_CTA_INIT_COUNT
	.align		4
        /*0054*/ 	.byte	0x02, 0x4a
	.zero		1
	.zero		1


	//----- nvinfo : EIATTR_EXIT_INSTR_OFFSETS
	.align		4
        /*0058*/ 	.byte	0x04, 0x1c
        /*005a*/ 	.short	(.L_93 - .L_92)


	//   ....[0]....
.L_92:
        /*005c*/ 	.word	0x00000180


	//----- nvinfo : EIATTR_CBANK_PARAM_SIZE
	.align		4
.L_93:
        /*0060*/ 	.byte	0x03, 0x19
        /*0062*/ 	.short	0x0020


	//----- nvinfo : EIATTR_PARAM_CBANK
	.align		4
        /*0064*/ 	.byte	0x04, 0x0a
        /*0066*/ 	.short	(.L_95 - .L_94)
	.align		4
.L_94:
        /*0068*/ 	.word	index@(.nv.constant0._Z13encRowColSwapPhS_PjS0_)
        /*006c*/ 	.short	0x0380
        /*006e*/ 	.short	0x0020


	//----- nvinfo : EIATTR_SW_WAR
	.align		4
.L_95:
        /*0070*/ 	.byte	0x04, 0x36
        /*0072*/ 	.short	(.L_97 - .L_96)
.L_96:
        /*0074*/ 	.word	0x00000008
.L_97:


//--------------------- .nv.info._Z18grayLevelTransformPhPt --------------------------
	.section	.nv.info._Z18grayLevelTransformPhPt,"",@"SHT_CUDA_INFO"
	.sectionflags	@""
	.align	4


	//----- nvinfo : EIATTR_CUDA_API_VERSION
	.align		4
        /*0000*/ 	.byte	0x04, 0x37
        /*0002*/ 	.short	(.L_99 - .L_98)
.L_98:
        /*0004*/ 	.word	0x00000082


	//----- nvinfo : EIATTR_KPARAM_INFO
	.align		4
.L_99:
        /*0008*/ 	.byte	0x04, 0x17
        /*000a*/ 	.short	(.L_101 - .L_100)
.L_100:
        /*000c*/ 	.word	0x00000000
        /*0010*/ 	.short	0x0001
        /*0012*/ 	.short	0x0008
        /*0014*/ 	.byte	0x00, 0xf5, 0x21, 0x00


	//----- nvinfo : EIATTR_KPARAM_INFO
	.align		4
.L_101:
        /*0018*/ 	.byte	0x04, 0x17
        /*001a*/ 	.short	(.L_103 - .L_102)
.L_102:
        /*001c*/ 	.word	0x00000000
        /*0020*/ 	.short	0x0000
        /*0022*/ 	.short	0x0000
        /*0024*/ 	.byte	0x00, 0xf5, 0x21, 0x00


	//----- nvinfo : EIATTR_SPARSE_MMA_MASK
	.align		4
.L_103:
        /*0028*/ 	.byte	0x03, 0x50
        /*002a*/ 	.short	0x0000


	//----- nvinfo : EIATTR_MAXREG_COUNT
	.align		4
        /*002c*/ 	.byte	0x03, 0x1b
        /*002e*/ 	.short	0x00ff


	//----- nvinfo : EIATTR_MERCURY_ISA_VERSION
	.align		4
        /*0030*/ 	.byte	0x03, 0x5f
        /*0032*/ 	.short	0x0101


	//----- nvinfo : EIATTR_VRC_CTA_INIT_COUNT
	.align		4
        /*0034*/ 	.byte	0x02, 0x4a
	.zero		1
	.zero		1


	//----- nvinfo : EIATTR_EXIT_INSTR_OFFSETS
	.align		4
        /*0038*/ 	.byte	0x04, 0x1c
        /*003a*/ 	.short	(.L_105 - .L_104)


	//   ....[0]....
.L_104:
        /*003c*/ 	.word	0x000000f0


	//----- nvinfo : EIATTR_CBANK_PARAM_SIZE
	.align		4
.L_105:
        /*0040*/ 	.byte	0x03, 0x19
        /*0042*/ 	.short	0x0010


	//----- nvinfo : EIATTR_PARAM_CBANK
	.align		4
        /*0044*/ 	.byte	0x04, 0x0a
        /*0046*/ 	.short	(.L_107 - .L_106)
	.align		4
.L_106:
        /*0048*/ 	.word	index@(.nv.constant0._Z18grayLevelTransformPhPt)
        /*004c*/ 	.short	0x0380
        /*004e*/ 	.short	0x0010


	//----- nvinfo : EIATTR_SW_WAR
	.align		4
.L_107:
        /*0050*/ 	.byte	0x04, 0x36
        /*0052*/ 	.short	(.L_109 - .L_108)
.L_108:
        /*0054*/ 	.word	0x00000008
.L_109:


//--------------------- .nv.info._Z9generateUPdPtd --------------------------
	.section	.nv.info._Z9generateUPdPtd,"",@"SHT_CUDA_INFO"
	.sectionflags	@""
	.align	4


	//----- nvinfo : EIATTR_CUDA_API_VERSION
	.align		4
        /*0000*/ 	.byte	0x04, 0x37
        /*0002*/ 	.short	(.L_111 - .L_110)
.L_110:
        /*0004*/ 	.word	0x00000082


	//----- nvinfo : EIATTR_KPARAM_INFO
	.align		4
.L_111:
        /*0008*/ 	.byte	0x04, 0x17
        /*000a*/ 	.short	(.L_113 - .L_112)
.L_112:
        /*000c*/ 	.word	0x00000000
        /*0010*/ 	.short	0x0002
        /*0012*/ 	.short	0x0010
        /*0014*/ 	.byte	0x00, 0xf0, 0x21, 0x00


	//----- nvinfo : EIATTR_KPARAM_INFO
	.align		4
.L_113:
        /*0018*/ 	.byte	0x04, 0x17
        /*001a*/ 	.short	(.L_115 - .L_114)
.L_114:
        /*001c*/ 	.word	0x00000000
        /*0020*/ 	.short	0x0001
        /*0022*/ 	.short	0x0008
        /*0024*/ 	.byte	0x00, 0xf5, 0x21, 0x00


	//----- nvinfo : EIATTR_KPARAM_INFO
	.align		4
.L_115:
        /*0028*/ 	.byte	0x04, 0x17
        /*002a*/ 	.short	(.L_117 - .L_116)
.L_116:
        /*002c*/ 	.word	0x00000000
        /*0030*/ 	.short	0x0000
        /*0032*/ 	.short	0x0000
        /*0034*/ 	.byte	0x00, 0xf5, 0x21, 0x00


	//----- nvinfo : EIATTR_SPARSE_MMA_MASK
	.align		4
.L_117:
        /*0038*/ 	.byte	0x03, 0x50
        /*003a*/ 	.short	0x0000


	//----- nvinfo : EIATTR_MAXREG_COUNT
	.align		4
        /*003c*/ 	.byte	0x03, 0x1b
        /*003e*/ 	.short	0x00ff


	//----- nvinfo : EIATTR_MERCURY_ISA_VERSION
	.align		4
        /*0040*/ 	.byte	0x03, 0x5f
        /*0042*/ 	.short	0x0101


	//----- nvinfo : EIATTR_VRC_CTA_INIT_COUNT
	.align		4
        /*0044*/ 	.byte	0x02, 0x4a
	.zero		1
	.zero		1


	//----- nvinfo : EIATTR_EXIT_INSTR_OFFSETS
	.align		4
        /*0048*/ 	.byte	0x04, 0x1c
        /*004a*/ 	.short	(.L_119 - .L_118)


	//   ....[0]....
.L_118:
        /*004c*/ 	.word	0x000008e0


	//----- nvinfo : EIATTR_CRS_STACK_SIZE
	.align		4
.L_119:
        /*0050*/ 	.byte	0x04, 0x1e
        /*0052*/ 	.short	(.L_121 - .L_120)
.L_120:
        /*0054*/ 	.word	0x00000000


	//----- nvinfo : EIATTR_CBANK_PARAM_SIZE
	.align		4
.L_121:
        /*0058*/ 	.byte	0x03, 0x19
        /*005a*/ 	.short	0x0018


	//----- nvinfo : EIATTR_PARAM_CBANK
	.align		4
        /*005c*/ 	.byte	0x04, 0x0a
        /*005e*/ 	.short	(.L_123 - .L_122)
	.align		4
.L_122:
        /*0060*/ 	.word	index@(.nv.constant0._Z9generateUPdPtd)
        /*0064*/ 	.short	0x0380
        /*0066*/ 	.short	0x0018


	//----- nvinfo : EIATTR_SW_WAR
	.align		4
.L_123:
        /*0068*/ 	.byte	0x04, 0x36
        /*006a*/ 	.short	(.L_125 - .L_124)
.L_124:
        /*006c*/ 	.word	0x00000008
.L_125:


//--------------------- .nv.info._Z15ArMapTabletoImgPhS_Pj --------------------------
	.section	.nv.info._Z15ArMapTabletoImgPhS_Pj,"",@"SHT_CUDA_INFO"
	.sectionflags	@""
	.align	4


	//----- nvinfo : EIATTR_CUDA_API_VERSION
	.align		4
        /*0000*/ 	.byte	0x04, 0x37
        /*0002*/ 	.short	(.L_127 - .L_126)
.L_126:
        /*0004*/ 	.word	0x00000082


	//----- nvinfo : EIATTR_KPARAM_INFO
	.align		4
.L_127:
        /*0008*/ 	.byte	0x04, 0x17
        /*000a*/ 	.short	(.L_129 - .L_128)
.L_128:
        /*000c*/ 	.word	0x00000000
        /*0010*/ 	.short	0x0002
        /*0012*/ 	.short	0x0010
        /*0014*/ 	.byte	0x00, 0xf5, 0x21, 0x00


	//----- nvinfo : EIATTR_KPARAM_INFO
	.align		4
.L_129:
        /*0018*/ 	.byte	0x04, 0x17
        /*001a*/ 	.short	(.L_131 - .L_130)
.L_130:
        /*001c*/ 	.word	0x00000000
        /*0020*/ 	.short	0x0001
        /*0022*/ 	.short	0x0008
        /*0024*/ 	.byte	0x00, 0xf5, 0x21, 0x00


	//----- nvinfo : EIATTR_KPARAM_INFO
	.align		4
.L_131:
        /*0028*/ 	.byte	0x04, 0x17
        /*002a*/ 	.short	(.L_133 - .L_132)
.L_132:
        /*002c*/ 	.word	0x00000000
        /*0030*/ 	.short	0x0000
        /*0032*/ 	.short	0x0000
        /*0034*/ 	.byte	0x00, 0xf5, 0x21, 0x00


	//----- nvinfo : EIATTR_SPARSE_MMA_MASK
	.align		4
.L_133:
        /*0038*/ 	.byte	0x03, 0x50
        /*003a*/ 	.short	0x0000


	//----- nvinfo : EIATTR_MAXREG_COUNT
	.align		4
        /*003c*/ 	.byte	0x03, 0x1b
        /*003e*/ 	.short	0x00ff


	//----- nvinfo : EIATTR_MERCURY_ISA_VERSION
	.align		4
        /*0040*/ 	.byte	0x03, 0x5f
        /*0042*/ 	.short	0x0101


	//----- nvinfo : EIATTR_VRC_CTA_INIT_COUNT
	.align		4
        /*0044*/ 	.byte	0x02, 0x4a
	.zero		1
	.zero		1


	//----- nvinfo : EIATTR_EXIT_INSTR_OFFSETS
	.align		4
        /*0048*/ 	.byte	0x04, 0x1c
        /*004a*/ 	.short	(.L_135 - .L_134)


	//   ....[0]....
.L_134:
        /*004c*/ 	.word	0x00000100


	//----- nvinfo : EIATTR_CBANK_PARAM_SIZE
	.align		4
.L_135:
        /*0050*/ 	.byte	0x03, 0x19
        /*0052*/ 	.short	0x0018


	//----- nvinfo : EIATTR_PARAM_CBANK
	.align		4
        /*0054*/ 	.byte	0x04, 0x0a
        /*0056*/ 	.short	(.L_137 - .L_136)
	.align		4
.L_136:
        /*0058*/ 	.word	index@(.nv.constant0._Z15ArMapTabletoImgPhS_Pj)
        /*005c*/ 	.short	0x0380
        /*005e*/ 	.short	0x0018


	//----- nvinfo : EIATTR_SW_WAR
	.align		4
.L_137:
        /*0060*/ 	.byte	0x04, 0x36
        /*0062*/ 	.short	(.L_139 - .L_138)
.L_138:
        /*0064*/ 	.word	0x00000008
.L_139:


//--------------------- .nv.info._Z10ArMapTablePjS_ --------------------------
	.section	.nv.info._Z10ArMapTablePjS_,"",@"SHT_CUDA_INFO"
	.sectionflags	@""
	.align	4


	//----- nvinfo : EIATTR_CUDA_API_VERSION
	.align		4
        /*0000*/ 	.byte	0x04, 0x37
        /*0002*/ 	.short	(.L_141 - .L_140)
.L_140:
        /*0004*/ 	.word	0x00000082


	//----- nvinfo : EIATTR_KPARAM_INFO
	.align		4
.L_141:
        /*0008*/ 	.byte	0x04, 0x17
        /*000a*/ 	.short	(.L_143 - .L_142)
.L_142:
        /*000c*/ 	.word	0x00000000
        /*0010*/ 	.short	0x0001
        /*0012*/ 	.short	0x0008
        /*0014*/ 	.byte	0x00, 0xf5, 0x21, 0x00


	//----- nvinfo : EIATTR_KPARAM_INFO
	.align		4
.L_143:
        /*0018*/ 	.byte	0x04, 0x17
        /*001a*/ 	.short	(.L_145 - .L_144)
.L_144:
        /*001c*/ 	.word	0x00000000
        /*0020*/ 	.short	0x0000
        /*0022*/ 	.short	0x0000
        /*0024*/ 	.byte	0x00, 0xf5, 0x21, 0x00


	//----- nvinfo : EIATTR_SPARSE_MMA_MASK
	.align		4
.L_145:
        /*0028*/ 	.byte	0x03, 0x50
        /*002a*/ 	.short	0x0000


	//----- nvinfo : EIATTR_MAXREG_COUNT
	.align		4
        /*002c*/ 	.byte	0x03, 0x1b
        /*002e*/ 	.short	0x00ff


	//----- nvinfo : EIATTR_MERCURY_ISA_VERSION
	.align		4
        /*0030*/ 	.byte	0x03, 0x5f
        /*0032*/ 	.short	0x0101


	//----- nvinfo : EIATTR_VRC_CTA_INIT_COUNT
	.align		4
        /*0034*/ 	.byte	0x02, 0x4a
	.zero		1
	.zero		1


	//----- nvinfo : EIATTR_EXIT_INSTR_OFFSETS
	.align		4
        /*0038*/ 	.byte	0x04, 0x1c
        /*003a*/ 	.short	(.L_147 - .L_146)


	//   ....[0]....
.L_146:
        /*003c*/ 	.word	0x00000320


	//----- nvinfo : EIATTR_CBANK_PARAM_SIZE
	.align		4
.L_147:
        /*0040*/ 	.byte	0x03, 0x19
        /*0042*/ 	.short	0x0010


	//----- nvinfo : EIATTR_PARAM_CBANK
	.align		4
        /*0044*/ 	.byte	0x04, 0x0a
        /*0046*/ 	.short	(.L_149 - .L_148)
	.align		4
.L_148:
        /*0048*/ 	.word	index@(.nv.constant0._Z10ArMapTablePjS_)
        /*004c*/ 	.short	0x0380
        /*004e*/ 	.short	0x0010


	//----- nvinfo : EIATTR_SW_WAR
	.align		4
.L_149:
        /*0050*/ 	.byte	0x04, 0x36
        /*0052*/ 	.short	(.L_151 - .L_150)
.L_150:
        /*0054*/ 	.word	0x00000008
.L_151:


//--------------------- .nv.info._Z13Dec_GenCatMapPhS_PtS0_ --------------------------
	.section	.nv.info._Z13Dec_GenCatMapPhS_PtS0_,"",@"SHT_CUDA_INFO"
	.sectionflags	@""
	.align	4


	//----- nvinfo : EIATTR_CUDA_API_VERSION
	.align		4
        /*0000*/ 	.byte	0x04, 0x37
        /*0002*/ 	.short	(.L_153 - .L_152)
.L_152:
        /*0004*/ 	.word	0x00000082


	//----- nvinfo : EIATTR_KPARAM_INFO
	.align		4
.L_153:
        /*0008*/ 	.byte	0x04, 0x17
        /*000a*/ 	.short	(.L_155 - .L_154)
.L_154:
        /*000c*/ 	.word	0x00000000
        /*0010*/ 	.short	0x0003
        /*0012*/ 	.short	0x0018
        /*0014*/ 	.byte	0x00, 0xf5, 0x21, 0x00


	//----- nvinfo : EIATTR_KPARAM_INFO
	.align		4
.L_155:
        /*0018*/ 	.byte	0x04, 0x17
        /*001a*/ 	.short	(.L_157 - .L_156)
.L_156:
        /*001c*/ 	.word	0x00000000
        /*0020*/ 	.short	0x0002
        /*0022*/ 	.short	0x0010
        /*0024*/ 	.byte	0x00, 0xf5, 0x21, 0x00


	//----- nvinfo : EIATTR_KPARAM_INFO
	.align		4
.L_157:
        /*0028*/ 	.byte	0x04, 0x17
        /*002a*/ 	.short	(.L_159 - .L_158)
.L_158:
        /*002c*/ 	.word	0x00000000
        /*0030*/ 	.short	0x0001
        /*0032*/ 	.short	0x0008
        /*0034*/ 	.byte	0x00, 0xf5, 0x21, 0x00


	//----- nvinfo : EIATTR_KPARAM_INFO
	.align		4
.L_159:
        /*0038*/ 	.byte	0x04, 0x17
        /*003a*/ 	.short	(.L_161 - .L_160)
.L_160:
        /*003c*/ 	.word	0x00000000
        /*0040*/ 	.short	0x0000
        /*0042*/ 	.short	0x0000
        /*0044*/ 	.byte	0x00, 0xf5, 0x21, 0x00


	//----- nvinfo : EIATTR_SPARSE_MMA_MASK
	.align		4
.L_161:
        /*0048*/ 	.byte	0x03, 0x50
        /*004a*/ 	.short	0x0000


	//----- nvinfo : EIATTR_MAXREG_COUNT
	.align		4
        /*004c*/ 	.byte	0x03, 0x1b
        /*004e*/ 	.short	0x00ff


	//----- nvinfo : EIATTR_MERCURY_ISA_VERSION
	.align		4
        /*0050*/ 	.byte	0x03, 0x5f
        /*0052*/ 	.short	0x0101


	//----- nvinfo : EIATTR_VRC_CTA_INIT_COUNT
	.align		4
        /*0054*/ 	.byte	0x02, 0x4a
	.zero		1
	.zero		1


	//----- nvinfo : EIATTR_EXIT_INSTR_OFFSETS
	.align		4
        /*0058*/ 	.byte	0x04, 0x1c
        /*005a*/ 	.short	(.L_163 - .L_162)


	//   ....[0]....
.L_162:
        /*005c*/ 	.word	0x000003c0


	//----- nvinfo : EIATTR_CBANK_PARAM_SIZE
	.align		4
.L_163:
        /*0060*/ 	.byte	0x03, 0x19
        /*0062*/ 	.short	0x0020


	//----- nvinfo : EIATTR_PARAM_CBANK
	.align		4
        /*0064*/ 	.byte	0x04, 0x0a
        /*0066*/ 	.short	(.L_165 - .L_164)
	.align		4
.L_164:
        /*0068*/ 	.word	index@(.nv.constant0._Z13Dec_GenCatMapPhS_PtS0_)
        /*006c*/ 	.short	0x0380
        /*006e*/ 	.short	0x0020


	//----- nvinfo : EIATTR_SW_WAR
	.align		4
.L_165:
        /*0070*/ 	.byte	0x04, 0x36
        /*0072*/ 	.short	(.L_167 - .L_166)
.L_166:
        /*0074*/ 	.word	0x00000008
.L_167:


//--------------------- .nv.info._Z13Enc_GenCatMapPhS_PtS0_ --------------------------
	.section	.nv.info._Z13Enc_GenCatMapPhS_PtS0_,"",@"SHT_CUDA_INFO"
	.sectionflags	@""
	.align	4


	//----- nvinfo : EIATTR_CUDA_API_VERSION
	.align		4
        /*0000*/ 	.byte	0x04, 0x37
        /*0002*/ 	.short	(.L_169 - .L_168)
.L_168:
        /*0004*/ 	.word	0x00000082


	//----- nvinfo : EIATTR_KPARAM_INFO
	.align		4
.L_169:
        /*0008*/ 	.byte	0x04, 0x17
        /*000a*/ 	.short	(.L_171 - .L_170)
.L_170:
        /*000c*/ 	.word	0x00000000
        /*0010*/ 	.short	0x0003
        /*0012*/ 	.short	0x0018
        /*0014*/ 	.byte	0x00, 0xf5, 0x21, 0x00


	//----- nvinfo : EIATTR_KPARAM_INFO
	.align		4
.L_171:
        /*0018*/ 	.byte	0x04, 0x17
        /*001a*/ 	.short	(.L_173 - .L_172)
.L_172:
        /*001c*/ 	.word	0x00000000
        /*0020*/ 	.short	0x0002
        /*0022*/ 	.short	0x0010
        /*0024*/ 	.byte	0x00, 0xf5, 0x21, 0x00


	//----- nvinfo : EIATTR_KPARAM_INFO
	.align		4
.L_173:
        /*0028*/ 	.byte	0x04, 0x17
        /*002a*/ 	.short	(.L_175 - .L_174)
.L_174:
        /*002c*/ 	.word	0x00000000
        /*0030*/ 	.short	0x0001
        /*0032*/ 	.short	0x0008
        /*0034*/ 	.byte	0x00, 0xf5, 0x21, 0x00


	//----- nvinfo : EIATTR_KPARAM_INFO
	.align		4
.L_175:
        /*0038*/ 	.byte	0x04, 0x17
        /*003a*/ 	.short	(.L_177 - .L_176)
.L_176:
        /*003c*/ 	.word	0x00000000
        /*0040*/ 	.short	0x0000
        /*0042*/ 	.short	0x0000
        /*0044*/ 	.byte	0x00, 0xf5, 0x21, 0x00


	//----- nvinfo : EIATTR_SPARSE_MMA_MASK
	.align		4
.L_177:
        /*0048*/ 	.byte	0x03, 0x50
        /*004a*/ 	.short	0x0000


	//----- nvinfo : EIATTR_MAXREG_COUNT
	.align		4
        /*004c*/ 	.byte	0x03, 0x1b
        /*004e*/ 	.short	0x00ff


	//----- nvinfo : EIATTR_MERCURY_ISA_VERSION
	.align		4
        /*0050*/ 	.byte	0x03, 0x5f
        /*0052*/ 	.short	0x0101


	//----- nvinfo : EIATTR_VRC_CTA_INIT_COUNT
	.align		4
        /*0054*/ 	.byte	0x02, 0x4a
	.zero		1
	.zero		1


	//----- nvinfo : EIATTR_EXIT_INSTR_OFFSETS
	.align		4
        /*0058*/ 	.byte	0x04, 0x1c
        /*005a*/ 	.short	(.L_179 - .L_178)


	//   ....[0]....
.L_178:
        /*005c*/ 	.word	0x000003c0


	//----- nvinfo : EIATTR_CBANK_PARAM_SIZE
	.align		4
.L_179:
        /*0060*/ 	.byte	0x03, 0x19
        /*0062*/ 	.short	0x0020


	//----- nvinfo : EIATTR_PARAM_CBANK
	.align		4
        /*0064*/ 	.byte	0x04, 0x0a
        /*0066*/ 	.short	(.L_181 - .L_180)
	.align		4
.L_180:
        /*0068*/ 	.word	index@(.nv.constant0._Z13Enc_GenCatMapPhS_PtS0_)
        /*006c*/ 	.short	0x0380
        /*006e*/ 	.short	0x0020


	//----- nvinfo : EIATTR_SW_WAR
	.align		4
.L_181:
        /*0070*/ 	.byte	0x04, 0x36
        /*0072*/ 	.short	(.L_183 - .L_182)
.L_182:
        /*0074*/ 	.word	0x00000008
.L_183:


//--------------------- .nv.info._Z7FracXorPhS_S_ --------------------------
	.section	.nv.info._Z7FracXorPhS_S_,"",@"SHT_CUDA_INFO"
	.sectionflags	@""
	.align	4


	//----- nvinfo : EIATTR_CUDA_API_VERSION
	.align		4
        /*0000*/ 	.byte	0x04, 0x37
        /*0002*/ 	.short	(.L_185 - .L_184)
.L_184:
        /*0004*/ 	.word	0x00000082


	//----- nvinfo : EIATTR_KPARAM_INFO
	.align		4
.L_185:
        /*0008*/ 	.byte	0x04, 0x17
        /*000a*/ 	.short	(.L_187 - .L_186)
.L_186:
        /*000c*/ 	.word	0x00000000
        /*0010*/ 	.short	0x0002
        /*0012*/ 	.short	0x0010
        /*0014*/ 	.byte	0x00, 0xf5, 0x21, 0x00


	//----- nvinfo : EIATTR_KPARAM_INFO
	.align		4
.L_187:
        /*0018*/ 	.byte	0x04, 0x17
        /*001a*/ 	.short	(.L_189 - .L_188)
.L_188:
        /*001c*/ 	.word	0x00000000
        /*0020*/ 	.short	0x0001
        /*0022*/ 	.short	0x0008
        /*0024*/ 	.byte	0x00, 0xf5, 0x21, 0x00


	//----- nvinfo : EIATTR_KPARAM_INFO
	.align		4
.L_189:
        /*0028*/ 	.byte	0x04, 0x17
        /*002a*/ 	.short	(.L_191 - .L_190)
.L_190:
        /*002c*/ 	.word	0x00000000
        /*0030*/ 	.short	0x0000
        /*0032*/ 	.short	0x0000
        /*0034*/ 	.byte	0x00, 0xf5, 0x21, 0x00


	//----- nvinfo : EIATTR_SPARSE_MMA_MASK
	.align		4
.L_191:
        /*0038*/ 	.byte	0x03, 0x50
        /*003a*/ 	.short	0x0000


	//----- nvinfo : EIATTR_MAXREG_COUNT
	.align		4
        /*003c*/ 	.byte	0x03, 0x1b
        /*003e*/ 	.short	0x00ff


	//----- nvinfo : EIATTR_MERCURY_ISA_VERSION
	.align		4
        /*0040*/ 	.byte	0x03, 0x5f
        /*0042*/ 	.short	0x0101


	//----- nvinfo : EIATTR_VRC_CTA_INIT_COUNT
	.align		4
        /*0044*/ 	.byte	0x02, 0x4a
	.zero		1
	.zero		1


	//----- nvinfo : EIATTR_EXIT_INSTR_OFFSETS
	.align		4
        /*0048*/ 	.byte	0x04, 0x1c
        /*004a*/ 	.short	(.L_193 - .L_192)


	//   ....[0]....
.L_192:
        /*004c*/ 	.word	0x00000120


	//----- nvinfo : EIATTR_CBANK_PARAM_SIZE
	.align		4
.L_193:
        /*0050*/ 	.byte	0x03, 0x19
        /*0052*/ 	.short	0x0018


	//----- nvinfo : EIATTR_PARAM_CBANK
	.align		4
        /*0054*/ 	.byte	0x04, 0x0a
        /*0056*/ 	.short	(.L_195 - .L_194)
	.align		4
.L_194:
        /*0058*/ 	.word	index@(.nv.constant0._Z7FracXorPhS_S_)
        /*005c*/ 	.short	0x0380
        /*005e*/ 	.short	0x0018


	//----- nvinfo : EIATTR_SW_WAR
	.align		4
.L_195:
        /*0060*/ 	.byte	0x04, 0x36
        /*0062*/ 	.short	(.L_197 - .L_196)
.L_196:
        /*0064*/ 	.word	0x00000008
.L_197:


//--------------------- .nv.info._Z6WarmUpv       --------------------------
	.section	.nv.info._Z6WarmUpv,"",@"SHT_CUDA_INFO"
	.sectionflags	@""
	.align	4


	//----- nvinfo : EIATTR_CUDA_API_VERSION
	.align		4
        /*0000*/ 	.byte	0x04, 0x37
        /*0002*/ 	.short	(.L_199 - .L_198)
.L_198:
        /*0004*/ 	.word	0x00000082


	//----- nvinfo : EIATTR_SPARSE_MMA_MASK
	.align		4
.L_199:
        /*0008*/ 	.byte	0x03, 0x50
        /*000a*/ 	.short	0x0000


	//----- nvinfo : EIATTR_MAXREG_COUNT
	.align		4
        /*000c*/ 	.byte	0x03, 0x1b
        /*000e*/ 	.short	0x00ff


	//----- nvinfo : EIATTR_MERCURY_ISA_VERSION
	.align		4
        /*0010*/ 	.byte	0x03, 0x5f
        /*0012*/ 	.short	0x0101


	//----- nvinfo : EIATTR_VRC_CTA_INIT_COUNT
	.align		4
        /*0014*/ 	.byte	0x02, 0x4a
	.zero		1
	.zero		1


	//----- nvinfo : EIATTR_EXIT_INSTR_OFFSETS
	.align		4
        /*0018*/ 	.byte	0x04, 0x1c
        /*001a*/ 	.short	(.L_201 - .L_200)


	//   ....[0]....
.L_200:
        /*001c*/ 	.word	0x00000010


	//----- nvinfo : EIATTR_SW_WAR
	.align		4
.L_201:
        /*0020*/ 	.byte	0x04, 0x36
        /*0022*/ 	.short	(.L_203 - .L_202)
.L_202:
        /*0024*/ 	.word	0x00000008
.L_203:


//--------------------- .nv.info._Z8ArMapImgPhS_  --------------------------
	.section	.nv.info._Z8ArMapImgPhS_,"",@"SHT_CUDA_INFO"
	.sectionflags	@""
	.align	4


	//----- nvinfo : EIATTR_CUDA_API_VERSION
	.align		4
        /*0000*/ 	.byte	0x04, 0x37
        /*0002*/ 	.short	(.L_205 - .L_204)
.L_204:
        /*0004*/ 	.word	0x00000082


	//----- nvinfo : EIATTR_KPARAM_INFO
	.align		4
.L_205:
        /*0008*/ 	.byte	0x04, 0x17
        /*000a*/ 	.short	(.L_207 - .L_206)
.L_206:
        /*000c*/ 	.word	0x00000000
        /*0010*/ 	.short	0x0001
        /*0012*/ 	.short	0x0008
        /*0014*/ 	.byte	0x00, 0xf5, 0x21, 0x00


	//----- nvinfo : EIATTR_KPARAM_INFO
	.align		4
.L_207:
        /*0018*/ 	.byte	0x04, 0x17
        /*001a*/ 	.short	(.L_209 - .L_208)
.L_208:
        /*001c*/ 	.word	0x00000000
        /*0020*/ 	.short	0x0000
        /*0022*/ 	.short	0x0000
        /*0024*/ 	.byte	0x00, 0xf5, 0x21, 0x00


	//----- nvinfo : EIATTR_SPARSE_MMA_MASK
	.align		4
.L_209:
        /*0028*/ 	.byte	0x03, 0x50
        /*002a*/ 	.short	0x0000


	//----- nvinfo : EIATTR_MAXREG_COUNT
	.align		4
        /*002c*/ 	.byte	0x03, 0x1b
        /*002e*/ 	.short	0x00ff


	//----- nvinfo : EIATTR_MERCURY_ISA_VERSION
	.align		4
        /*0030*/ 	.byte	0x03, 0x5f
        /*0032*/ 	.short	0x0101


	//----- nvinfo : EIATTR_VRC_CTA_INIT_COUNT
	.align		4
        /*0034*/ 	.byte	0x02, 0x4a
	.zero		1
	.zero		1


	//----- nvinfo : EIATTR_EXIT_INSTR_OFFSETS
	.align		4
        /*0038*/ 	.byte	0x04, 0x1c
        /*003a*/ 	.short	(.L_211 - .L_210)


	//   ....[0]....
.L_210:
        /*003c*/ 	.word	0x00000360


	//----- nvinfo : EIATTR_CBANK_PARAM_SIZE
	.align		4
.L_211:
        /*0040*/ 	.byte	0x03, 0x19
        /*0042*/ 	.short	0x0010


	//----- nvinfo : EIATTR_PARAM_CBANK
	.align		4
        /*0044*/ 	.byte	0x04, 0x0a
        /*0046*/ 	.short	(.L_213 - .L_212)
	.align		4
.L_212:
        /*0048*/ 	.word	index@(.nv.constant0._Z8ArMapImgPhS_)
        /*004c*/ 	.short	0x0380
        /*004e*/ 	.short	0x0010


	//----- nvinfo : EIATTR_SW_WAR
	.align		4
.L_213:
        /*0050*/ 	.byte	0x04, 0x36
        /*0052*/ 	.short	(.L_215 - .L_214)
.L_214:
        /*0054*/ 	.word	0x00000008
.L_215:


//--------------------- .nv.callgraph             --------------------------
	.section	.nv.callgraph,"",@"SHT_CUDA_CALLGRAPH"
	.align	4
	.sectionentsize	8
	.align		4
        /*0000*/ 	.word	0x00000000
	.align		4
        /*0004*/ 	.word	0xffffffff
	.align		4
        /*0008*/ 	.word	0x00000000
	.align		4
        /*000c*/ 	.word	0xfffffffe
	.align		4
        /*0010*/ 	.word	0x00000000
	.align		4
        /*0014*/ 	.word	0xfffffffd
	.align		4
        /*0018*/ 	.word	0x00000000
	.align		4
        /*001c*/ 	.word	0xfffffffc


//--------------------- .text._Z13decRowColSwapPhS_PjS0_ --------------------------
	.section	.text._Z13decRowColSwapPhS_PjS0_,"ax",@progbits
	.align	128
        .global         _Z13decRowColSwapPhS_PjS0_
        .type           _Z13decRowColSwapPhS_PjS0_,@function
        .size           _Z13decRowColSwapPhS_PjS0_,(.L_x_23 - _Z13decRowColSwapPhS_PjS0_)
        .other          _Z13decRowColSwapPhS_PjS0_,@"STO_CUDA_ENTRY STV_DEFAULT"
_Z13decRowColSwapPhS_PjS0_:
.text._Z13decRowColSwapPhS_PjS0_:
[----:B------:R-:W-:Y:S01]  /*0000*/  LDC R1, c[0x0][0x37c] ;  /* 0x0000df00ff017b82 */ /* 0x000fe20000000800 */
[----:B------:R-:W0:Y:S07]  /*0010*/  S2R R9, SR_CTAID.X ;  /* 0x0000000000097919 */ /* 0x000e2e0000002500 */
[----:B------:R-:W0:Y:S01]  /*0020*/  LDC.64 R2, c[0x0][0x390] ;  /* 0x0000e400ff027b82 */ /* 0x000e220000000a00 */
[----:B------:R-:W1:Y:S01]  /*0030*/  LDCU.64 UR4, c[0x0][0x358] ;  /* 0x00006b00ff0477ac */ /* 0x000e620008000a00 */
[----:B------:R-:W2:Y:S01]  /*0040*/  S2R R7, SR_CTAID.Y ;  /* 0x0000000000077919 */ /* 0x000ea20000002600 */
[----:B------:R-:W3:Y:S01]  /*0050*/  LDCU.128 UR8, c[0x0][0x380] ;  /* 0x00007000ff0877ac */ /* 0x000ee20008000c00 */
[----:B------:R-:W4:Y:S04]  /*0060*/  S2R R11, SR_TID.X ;  /* 0x00000000000b7919 */ /* 0x000f280000002100 */
[----:B------:R-:W2:Y:S08]  /*0070*/  LDC.64 R4, c[0x0][0x398] ;  /* 0x0000e600ff047b82 */ /* 0x000eb00000000a00 */
[----:B------:R-:W5:Y:S01]  /*0080*/  LDC R8, c[0x0][0x370] ;  /* 0x0000dc00ff087b82 */ /* 0x000f620000000800 */
[----:B------:R-:W4:Y:S01]  /*0090*/  LDCU UR6, c[0x0][0x360] ;  /* 0x00006c00ff0677ac */ /* 0x000f220008000800 */
[----:B0-----:R-:W-:-:S04]  /*00a0*/  IMAD.WIDE.U32 R2, R9, 0x4, R2 ;  /* 0x0000000409027825 */ /* 0x001fc800078e0002 */
[C---:B--2---:R-:W-:Y:S02]  /*00b0*/  IMAD.WIDE.U32 R4, R7.reuse, 0x4, R4 ;  /* 0x0000000407047825 */ /* 0x044fe400078e0004 */
[----:B-1----:R-:W2:Y:S02]  /*00c0*/  LDG.E R2, desc[UR4][R2.64] ;  /* 0x0000000402027981 */ /* 0x002ea4000c1e1900 */
[----:B-----5:R-:W-:Y:S02]  /*00d0*/  IMAD R0, R7, R8, R9 ;  /* 0x0000000807007224 */ /* 0x020fe400078e0209 */
[----:B------:R-:W2:Y:S02]  /*00e0*/  LDG.E R5, desc[UR4][R4.64] ;  /* 0x0000000404057981 */ /* 0x000ea4000c1e1900 */
[----:B----4-:R-:W-:-:S05]  /*00f0*/  IMAD R0, R0, UR6, R11 ;  /* 0x0000000600007c24 */ /* 0x010fca000f8e020b */
[----:B---3--:R-:W-:-:S04]  /*0100*/  IADD3 R6, P0, PT, R0, UR8, RZ ;  /* 0x0000000800067c10 */ /* 0x008fc8000ff1e0ff */
[----:B------:R-:W-:-:S06]  /*0110*/  LEA.HI.X.SX32 R7, R0, UR9, 0x1, P0 ;  /* 0x0000000900077c11 */ /* 0x000fcc00080f0eff */
[----:B------:R-:W3:Y:S01]  /*0120*/  LDG.E.U8 R7, desc[UR4][R6.64] ;  /* 0x0000000406077981 */ /* 0x000ee2000c1e1100 */
[----:B--2---:R-:W-:-:S04]  /*0130*/  IMAD R0, R2, R8, R5 ;  /* 0x0000000802007224 */ /* 0x004fc800078e0205 */
[----:B------:R-:W-:-:S05]  /*0140*/  IMAD R0, R0, UR6, R11 ;  /* 0x0000000600007c24 */ /* 0x000fca000f8e020b */
[----:B------:R-:W-:-:S04]  /*0150*/  IADD3 R8, P0, PT, R0, UR10, RZ ;  /* 0x0000000a00087c10 */ /* 0x000fc8000ff1e0ff */
[----:B------:R-:W-:-:S05]  /*0160*/  LEA.HI.X.SX32 R9, R0, UR11, 0x1, P0 ;  /* 0x0000000b00097c11 */ /* 0x000fca00080f0eff */
[----:B---3--:R-:W-:Y:S01]  /*0170*/  STG.E.U8 desc[UR4][R8.64], R7 ;  /* 0x0000000708007986 */ /* 0x008fe2000c101104 */
[----:B------:R-:W-:Y:S05]  /*0180*/  EXIT ;  /* 0x000000000000794d */ /* 0x000fea0003800000 */
.L_x_0:
[----:B------:R-:W-:-:S00]  /*0190*/  BRA `(.L_x_0) ;  /* 0xfffffffc00fc7947 */ /* 0x000fc0000383ffff */
[----:B------:R-:W-:-:S00]  /*01a0*/  NOP ;  /* 0x0000000000007918 */ /* 0x000fc00000000000 */
        /* <DEDUP_REMOVED lines=13> */
.L_x_23:


//--------------------- .text._Z13encRowColSwapPhS_PjS0_ --------------------------
	.section	.text._Z13encRowColSwapPhS_PjS0_,"ax",@progbits
	.align	128
        .global         _Z13encRowColSwapPhS_PjS0_
        .type           _Z13encRowColSwapPhS_PjS0_,@function
        .size           _Z13encRowColSwapPhS_PjS0_,(.L_x_24 - _Z13encRowColSwapPhS_PjS0_)
        .other          _Z13encRowColSwapPhS_PjS0_,@"STO_CUDA_ENTRY STV_DEFAULT"
_Z13encRowColSwapPhS_PjS0_:
.text._Z13encRowColSwapPhS_PjS0_:
[----:B------:R-:W-:Y:S01]  /*0000*/  LDC R1, c[0x0][0x37c] ;  /* 0x0000df00ff017b82 */ /* 0x000fe20000000800 */
[----:B------:R-:W0:Y:S07]  /*0010*/  S2R R11, SR_CTAID.X ;  /* 0x00000000000b7919 */ /* 0x000e2e0000002500 */
[----:B------:R-:W0:Y:S01]  /*0020*/  LDC.64 R2, c[0x0][0x390] ;  /* 0x0000e400ff027b82 */ /* 0x000e220000000a00 */
[----:B------:R-:W1:Y:S01]  /*0030*/  LDCU.64 UR4, c[0x0][0x358] ;  /* 0x00006b00ff0477ac */ /* 0x000e620008000a00 */
[----:B------:R-:W2:Y:S01]  /*0040*/  S2R R9, SR_CTAID.Y ;  /* 0x0000000000097919 */ /* 0x000ea20000002600 */
[----:B------:R-:W3:Y:S05]  /*0050*/  LDCU.128 UR8, c[0x0][0x380] ;  /* 0x00007000ff0877ac */ /* 0x000eea0008000c00 */
[----:B------:R-:W2:Y:S01]  /*0060*/  LDC.64 R4, c[0x0][0x398] ;  /* 0x0000e600ff047b82 */ /* 0x000ea20000000a00 */
[----:B0-----:R-:W-:-:S04]  /*0070*/  IMAD.WIDE.U32 R2, R11, 0x4, R2 ;  /* 0x000000040b027825 */ /* 0x001fc800078e0002 */
[----:B--2---:R-:W-:Y:S02]  /*0080*/  IMAD.WIDE.U32 R4, R9, 0x4, R4 ;  /* 0x0000000409047825 */ /* 0x004fe400078e0004 */
[----:B-1----:R-:W2:Y:S04]  /*0090*/  LDG.E R2, desc[UR4][R2.64] ;  /* 0x0000000402027981 */ /* 0x002ea8000c1e1900 */
[----:B------:R-:W2:Y:S01]  /*00a0*/  LDG.E R5, desc[UR4][R4.64] ;  /* 0x0000000404057981 */ /* 0x000ea2000c1e1900 */
[----:B------:R-:W2:Y:S01]  /*00b0*/  LDC R8, c[0x0][0x370] ;  /* 0x0000dc00ff087b82 */ /* 0x000ea20000000800 */
[----:B------:R-:W0:Y:S01]  /*00c0*/  LDCU UR6, c[0x0][0x360] ;  /* 0x00006c00ff0677ac */ /* 0x000e220008000800 */
[----:B------:R-:W0:Y:S01]  /*00d0*/  S2R R13, SR_TID.X ;  /* 0x00000000000d7919 */ /* 0x000e220000002100 */
[----:B--2---:R-:W-:-:S04]  /*00e0*/  IMAD R0, R2, R8, R5 ;  /* 0x0000000802007224 */ /* 0x004fc800078e0205 */
[----:B0-----:R-:W-:-:S05]  /*00f0*/  IMAD R0, R0, UR6, R13 ;  /* 0x0000000600007c24 */ /* 0x001fca000f8e020d */
[----:B---3--:R-:W-:-:S04]  /*0100*/  IADD3 R6, P0, PT, R0, UR8, RZ ;  /* 0x0000000800067c10 */ /* 0x008fc8000ff1e0ff */
[----:B------:R-:W-:-:S06]  /*0110*/  LEA.HI.X.SX32 R7, R0, UR9, 0x1, P0 ;  /* 0x0000000900077c11 */ /* 0x000fcc00080f0eff */
[----:B------:R-:W2:Y:S01]  /*0120*/  LDG.E.U8 R7, desc[UR4][R6.64] ;  /* 0x0000000406077981 */ /* 0x000ea2000c1e1100 */
[----:B------:R-:W-:-:S04]  /*0130*/  IMAD R0, R9, R8, R11 ;  /* 0x0000000809007224 */ /* 0x000fc800078e020b */
[----:B------:R-:W-:-:S05]  /*0140*/  IMAD R0, R0, UR6, R13 ;  /* 0x0000000600007c24 */ /* 0x000fca000f8e020d */
[----:B------:R-:W-:-:S04]  /*0150*/  IADD3 R2, P0, PT, R0, UR10, RZ ;  /* 0x0000000a00027c10 */ /* 0x000fc8000ff1e0ff */
[----:B------:R-:W-:-:S05]  /*0160*/  LEA.HI.X.SX32 R3, R0, UR11, 0x1, P0 ;  /* 0x0000000b00037c11 */ /* 0x000fca00080f0eff */
[----:B--2---:R-:W-:Y:S01]  /*0170*/  STG.E.U8 desc[UR4][R2.64], R7 ;  /* 0x0000000702007986 */ /* 0x004fe2000c101104 */
[----:B------:R-:W-:Y:S05]  /*0180*/  EXIT ;  /* 0x000000000000794d */ /* 0x000fea0003800000 */
.L_x_1:
        /* <DEDUP_REMOVED lines=15> */
.L_x_24:


//--------------------- .text._Z18grayLevelTransformPhPt --------------------------
	.section	.text._Z18grayLevelTransformPhPt,"ax",@progbits
	.align	128
        .global         _Z18grayLevelTransformPhPt
        .type           _Z18grayLevelTransformPhPt,@function
        .size           _Z18grayLevelTransformPhPt,(.L_x_25 - _Z18grayLevelTransformPhPt)
        .other          _Z18grayLevelTransformPhPt,@"STO_CUDA_ENTRY STV_DEFAULT"
_Z18grayLevelTransformPhPt:
.text._Z18grayLevelTransformPhPt:
[----:B------:R-:W-:Y:S01]  /*0000*/  LDC R1, c[0x0][0x37c] ;  /* 0x0000df00ff017b82 */ /* 0x000fe20000000800 */
[----:B------:R-:W0:Y:S07]  /*0010*/  S2R R0, SR_TID.X ;  /* 0x0000000000007919 */ /* 0x000e2e0000002100 */
[----:B------:R-:W0:Y:S01]  /*0020*/  S2UR UR6, SR_CTAID.X ;  /* 0x00000000000679c3 */ /* 0x000e220000002500 */
[----:B------:R-:W1:Y:S01]  /*0030*/  LDCU.64 UR8, c[0x0][0x380] ;  /* 0x00007000ff0877ac */ /* 0x000e620008000a00 */
[----:B------:R-:W2:Y:S06]  /*0040*/  LDCU.64 UR4, c[0x0][0x358] ;  /* 0x00006b00ff0477ac */ /* 0x000eac0008000a00 */
[----:B------:R-:W0:Y:S08]  /*0050*/  LDC R3, c[0x0][0x360] ;  /* 0x0000d800ff037b82 */ /* 0x000e300000000800 */
[----:B------:R-:W3:Y:S01]  /*0060*/  LDC.64 R4, c[0x0][0x388] ;  /* 0x0000e200ff047b82 */ /* 0x000ee20000000a00 */
[----:B0-----:R-:W-:-:S05]  /*0070*/  IMAD R3, R3, UR6, R0 ;  /* 0x0000000603037c24 */ /* 0x001fca000f8e0200 */
[C---:B-1----:R-:W-:Y:S01]  /*0080*/  IADD3 R2, P0, PT, R3.reuse, UR8, RZ ;  /* 0x0000000803027c10 */ /* 0x042fe2000ff1e0ff */
[----:B---3--:R-:W-:-:S03]  /*0090*/  IMAD.WIDE R4, R3, 0x2, R4 ;  /* 0x0000000203047825 */ /* 0x008fc600078e0204 */
[----:B------:R-:W-:-:S03]  /*00a0*/  LEA.HI.X.SX32 R3, R3, UR9, 0x1, P0 ;  /* 0x0000000903037c11 */ /* 0x000fc600080f0eff */
[----:B--2---:R-:W2:Y:S04]  /*00b0*/  LDG.E.U8 R5, desc[UR4][R4.64] ;  /* 0x0000000404057981 */ /* 0x004ea8000c1e1100 */
[----:B------:R-:W2:Y:S02]  /*00c0*/  LDG.E.U8 R0, desc[UR4][R2.64] ;  /* 0x0000000402007981 */ /* 0x000ea4000c1e1100 */
[----:B--2---:R-:W-:-:S05]  /*00d0*/  LOP3.LUT R7, R0, R5, RZ, 0x3c, !PT ;  /* 0x0000000500077212 */ /* 0x004fca00078e3cff */
[----:B------:R-:W-:Y:S01]  /*00e0*/  STG.E.U8 desc[UR4][R2.64], R7 ;  /* 0x0000000702007986 */ /* 0x000fe2000c101104 */
[----:B------:R-:W-:Y:S05]  /*00f0*/  EXIT ;  /* 0x000000000000794d */ /* 0x000fea0003800000 */
.L_x_2:
        /* <DEDUP_REMOVED lines=16> */
.L_x_25:


//--------------------- .text._Z9generateUPdPtd   --------------------------
	.section	.text._Z9generateUPdPtd,"ax",@progbits
	.align	128
        .global         _Z9generateUPdPtd
        .type           _Z9generateUPdPtd,@function
        .size           _Z9generateUPdPtd,(.L_x_26 - _Z9generateUPdPtd)
        .other          _Z9generateUPdPtd,@"STO_CUDA_ENTRY STV_DEFAULT"
_Z9generateUPdPtd:
.text._Z9generateUPdPtd:
[----:B------:R-:W-:Y:S01]  /*0000*/  LDC R1, c[0x0][0x37c] ;  /* 0x0000df00ff017b82 */ /* 0x000fe20000000800 */
[----:B------:R-:W0:Y:S07]  /*0010*/  S2R R3, SR_TID.X ;  /* 0x0000000000037919 */ /* 0x000e2e0000002100 */
[----:B------:R-:W0:Y:S01]  /*0020*/  S2UR UR4, SR_CTAID.X ;  /* 0x00000000000479c3 */ /* 0x000e220000002500 */
[----:B------:R-:W1:Y:S07]  /*0030*/  LDCU.64 UR6, c[0x0][0x358] ;  /* 0x00006b00ff0677ac */ /* 0x000e6e0008000a00 */
[----:B------:R-:W0:Y:S08]  /*0040*/  LDC R0, c[0x0][0x360] ;  /* 0x0000d800ff007b82 */ /* 0x000e300000000800 */
[----:B------:R-:W2:Y:S01]  /*0050*/  LDC.64 R6, c[0x0][0x380] ;  /* 0x0000e000ff067b82 */ /* 0x000ea20000000a00 */
[----:B0-----:R-:W-:Y:S01]  /*0060*/  IMAD R0, R0, UR4, R3 ;  /* 0x0000000400007c24 */ /* 0x001fe2000f8e0203 */
[----:B------:R-:W0:Y:S03]  /*0070*/  LDCU.64 UR4, c[0x0][0x390] ;  /* 0x00007200ff0477ac */ /* 0x000e260008000a00 */
[----:B--2---:R-:W-:-:S05]  /*0080*/  IMAD.WIDE R6, R0, 0x8, R6 ;  /* 0x0000000800067825 */ /* 0x004fca00078e0206 */
[----:B-1----:R-:W2:Y:S01]  /*0090*/  LDG.E.64 R2, desc[UR6][R6.64] ;  /* 0x0000000606027981 */ /* 0x002ea2000c1e1b00 */
[----:B------:R-:W-:Y:S01]  /*00a0*/  BSSY.RECONVERGENT B0, `(.L_x_3) ;  /* 0x000007f000007945 */ /* 0x000fe20003800200 */
[----:B0-----:R-:W-:-:S06]  /*00b0*/  ULOP3.LUT UR5, UR5, 0x7fffffff, URZ, 0xc0, !UPT ;  /* 0x7fffffff05057892 */ /* 0x001fcc000f8ec0ff */
[----:B------:R-:W-:Y:S01]  /*00c0*/  IMAD.U32 R5, RZ, RZ, UR5 ;  /* 0x00000005ff057e24 */ /* 0x000fe2000f8e00ff */
[----:B--2---:R-:W-:-:S10]  /*00d0*/  DMUL R2, R2, 100000000 ;  /* 0x4197d78402027828 */ /* 0x004fd40000000000 */
[----:B------:R-:W-:Y:S01]  /*00e0*/  LOP3.LUT R9, R3, 0x7fffffff, RZ, 0xc0, !PT ;  /* 0x7fffffff03097812 */ /* 0x000fe200078ec0ff */
[----:B------:R-:W-:-:S03]  /*00f0*/  IMAD.MOV.U32 R8, RZ, RZ, R2 ;  /* 0x000000ffff087224 */ /* 0x000fc600078e0002 */
[----:B------:R-:W-:-:S04]  /*0100*/  VIMNMX.U32 R4, PT, PT, R9, UR5, !PT ;  /* 0x0000000509047c48 */ /* 0x000fc8000ffe0000 */
[----:B------:R-:W-:Y:S01]  /*0110*/  ISETP.GE.U32.AND P0, PT, R4, 0x7ff00000, PT ;  /* 0x7ff000000400780c */ /* 0x000fe20003f06070 */
[----:B------:R-:W-:-:S12]  /*0120*/  IMAD.U32 R4, RZ, RZ, UR4 ;  /* 0x00000004ff047e24 */ /* 0x000fd8000f8e00ff */
[----:B------:R-:W-:Y:S05]  /*0130*/  @!P0 BRA `(.L_x_4) ;  /* 0x0000000000208947 */ /* 0x000fea0003800000 */
[----:B------:R-:W-:-:S06]  /*0140*/  DSETP.NAN.AND P0, PT, R4, R4, PT ;  /* 0x000000040400722a */ /* 0x000fcc0003f08000 */
[----:B------:R-:W-:-:S14]  /*0150*/  DSETP.NUM.AND P0, PT, R8, R8, !P0 ;  /* 0x000000080800722a */ /* 0x000fdc0004707000 */
[----:B------:R-:W0:Y:S01]  /*0160*/  @!P0 LDC.64 R6, c[0x0][0x390] ;  /* 0x0000e400ff068b82 */ /* 0x000e220000000a00 */
[----:B------:R-:W-:Y:S02]  /*0170*/  @P0 DSETP.NEU.AND P1, PT, R8, +INF , PT ;  /* 0x7ff000000800042a */ /* 0x000fe40003f2d000 */
[----:B0-----:R-:W-:-:S06]  /*0180*/  @!P0 DADD R6, R2, R6 ;  /* 0x0000000002068229 */ /* 0x001fcc0000000006 */
[----:B------:R-:W-:Y:S02]  /*0190*/  @P0 FSEL R6, R2, RZ, P1 ;  /* 0x000000ff02060208 */ /* 0x000fe40000800000 */
[----:B------:R-:W-:Y:S01]  /*01a0*/  @P0 FSEL R7, R3, -QNAN , P1 ;  /* 0xfff8000003070808 */ /* 0x000fe20000800000 */
[----:B------:R-:W-:Y:S06]  /*01b0*/  BRA `(.L_x_5) ;  /* 0x0000000400b47947 */ /* 0x000fec0003800000 */
.L_x_4:
[----:B------:R-:W-:Y:S01]  /*01c0*/  DSETP.NEU.AND P0, PT, R4, RZ, PT ;  /* 0x000000ff0400722a */ /* 0x000fe20003f0d000 */
[----:B------:R-:W-:Y:S02]  /*01d0*/  IMAD.MOV.U32 R6, RZ, RZ, 0x0 ;  /* 0x00000000ff067424 */ /* 0x000fe400078e00ff */
[----:B------:R-:W-:-:S11]  /*01e0*/  IMAD.MOV.U32 R7, RZ, RZ, -0x80000 ;  /* 0xfff80000ff077424 */ /* 0x000fd600078e00ff */
[----:B------:R-:W-:Y:S05]  /*01f0*/  @!P0 BRA `(.L_x_5) ;  /* 0x0000000400a48947 */ /* 0x000fea0003800000 */
[----:B------:R-:W-:Y:S01]  /*0200*/  DSETP.GE.AND P0, PT, R8, R4, PT ;  /* 0x000000040800722a */ /* 0x000fe20003f06000 */
[----:B------:R-:W-:Y:S02]  /*0210*/  IMAD.MOV.U32 R6, RZ, RZ, R2 ;  /* 0x000000ffff067224 */ /* 0x000fe400078e0002 */
[----:B------:R-:W-:-:S11]  /*0220*/  IMAD.MOV.U32 R7, RZ, RZ, R3 ;  /* 0x000000ffff077224 */ /* 0x000fd600078e0003 */
[----:B------:R-:W-:Y:S05]  /*0230*/  @!P0 BRA `(.L_x_5) ;  /* 0x0000000400948947 */ /* 0x000fea0003800000 */
[----:B------:R-:W-:Y:S01]  /*0240*/  ISETP.GT.U32.AND P0, PT, R9, 0xfffff, PT ;  /* 0x000fffff0900780c */ /* 0x000fe20003f04070 */
[----:B------:R-:W-:Y:S01]  /*0250*/  BSSY.RECONVERGENT B1, `(.L_x_6) ;  /* 0x0000025000017945 */ /* 0x000fe20003800200 */
[----:B------:R-:W-:Y:S02]  /*0260*/  ISETP.GT.U32.AND P1, PT, R5, 0xfffff, PT ;  /* 0x000fffff0500780c */ /* 0x000fe40003f24070 */
[----:B------:R-:W-:Y:S02]  /*0270*/  SHF.R.U32.HI R6, RZ, 0x14, R9 ;  /* 0x00000014ff067819 */ /* 0x000fe40000011609 */
[----:B------:R-:W-:-:S07]  /*0280*/  SHF.R.U32.HI R7, RZ, 0x14, R5 ;  /* 0x00000014ff077819 */ /* 0x000fce0000011605 */
[----:B------:R-:W-:Y:S02]  /*0290*/  @!P0 DMUL R8, R8, 1.80143985094819840000e+16 ;  /* 0x4350000008088828 */ /* 0x000fe40000000000 */
[----:B------:R-:W-:-:S08]  /*02a0*/  @!P1 DMUL R4, R4, 1.80143985094819840000e+16 ;  /* 0x4350000004049828 */ /* 0x000fd00000000000 */
[----:B------:R-:W-:Y:S02]  /*02b0*/  @!P0 LEA.HI R10, R9, R6, RZ, 0xc ;  /* 0x00000006090a8211 */ /* 0x000fe400078f60ff */
[----:B------:R-:W-:Y:S02]  /*02c0*/  @!P1 LEA.HI R11, R5, R7, RZ, 0xc ;  /* 0x00000007050b9211 */ /* 0x000fe400078f60ff */
[----:B------:R-:W-:Y:S01]  /*02d0*/  LOP3.LUT R15, R9, 0xfffff, RZ, 0xc0, !PT ;  /* 0x000fffff090f7812 */ /* 0x000fe200078ec0ff */
[----:B------:R-:W-:Y:S02]  /*02e0*/  @!P0 VIADD R6, R10, 0xffffffca ;  /* 0xffffffca0a068836 */ /* 0x000fe40000000000 */
[----:B------:R-:W-:Y:S01]  /*02f0*/  @!P1 VIADD R7, R11, 0xffffffca ;  /* 0xffffffca0b079836 */ /* 0x000fe20000000000 */
[----:B------:R-:W-:Y:S01]  /*0300*/  LOP3.LUT R15, R15, 0x100000, RZ, 0xfc, !PT ;  /* 0x001000000f0f7812 */ /* 0x000fe200078efcff */
[----:B------:R-:W-:Y:S02]  /*0310*/  IMAD.MOV.U32 R11, RZ, RZ, R8 ;  /* 0x000000ffff0b7224 */ /* 0x000fe400078e0008 */
[----:B------:R-:W-:-:S04]  /*0320*/  IMAD.IADD R12, R6, 0x1, -R7 ;  /* 0x00000001060c7824 */ /* 0x000fc800078e0a07 */
[----:B------:R-:W-:Y:S01]  /*0330*/  IMAD.MOV.U32 R8, RZ, RZ, R12 ;  /* 0x000000ffff087224 */ /* 0x000fe200078e000c */
[----:B------:R-:W-:-:S04]  /*0340*/  VIMNMX R17, PT, PT, RZ, R12, PT ;  /* 0x0000000cff117248 */ /* 0x000fc80003fe0100 */
[----:B------:R-:W-:-:S05]  /*0350*/  IADD3 R6, PT, PT, R6, -R7, -R17 ;  /* 0x8000000706067210 */ /* 0x000fca0007ffe811 */
[----:B------:R-:W-:-:S05]  /*0360*/  VIADD R6, R6, 0x1 ;  /* 0x0000000106067836 */ /* 0x000fca0000000000 */
[----:B------:R-:W-:Y:S02]  /*0370*/  LOP3.LUT P0, R9, R6, 0x3, RZ, 0xc0, !PT ;  /* 0x0000000306097812 */ /* 0x000fe4000780c0ff */
[----:B------:R-:W-:-:S04]  /*0380*/  LOP3.LUT R6, R5, 0xfffff, RZ, 0xc0, !PT ;  /* 0x000fffff05067812 */ /* 0x000fc800078ec0ff */
[----:B------:R-:W-:-:S07]  /*0390*/  LOP3.LUT R6, R6, 0x100000, RZ, 0xfc, !PT ;  /* 0x0010000006067812 */ /* 0x000fce00078efcff */
[----:B------:R-:W-:Y:S05]  /*03a0*/  @!P0 BRA `(.L_x_7) ;  /* 0x00000000003c8947 */ /* 0x000fea0003800000 */
[----:B------:R-:W-:Y:S01]  /*03b0*/  BSSY.RECONVERGENT B2, `(.L_x_7) ;  /* 0x000000e000027945 */ /* 0x000fe20003800200 */
[----:B------:R-:W-:Y:S02]  /*03c0*/  IMAD.MOV R9, RZ, RZ, -R9 ;  /* 0x000000ffff097224 */ /* 0x000fe400078e0a09 */
[----:B------:R-:W-:-:S07]  /*03d0*/  IMAD.MOV.U32 R8, RZ, RZ, R12 ;  /* 0x000000ffff087224 */ /* 0x000fce00078e000c */
.L_x_8:
[----:B------:R-:W-:Y:S01]  /*03e0*/  VIADD R9, R9, 0x1 ;  /* 0x0000000109097836 */ /* 0x000fe20000000000 */
[----:B------:R-:W-:Y:S01]  /*03f0*/  IADD3 R13, P0, PT, -R4, R11, RZ ;  /* 0x0000000b040d7210 */ /* 0x000fe20007f1e1ff */
[----:B------:R-:W-:-:S03]  /*0400*/  VIADD R8, R8, 0xffffffff ;  /* 0xffffffff08087836 */ /* 0x000fc60000000000 */
[----:B------:R-:W-:Y:S01]  /*0410*/  ISETP.NE.AND P1, PT, R9, RZ, PT ;  /* 0x000000ff0900720c */ /* 0x000fe20003f25270 */
[----:B------:R-:W-:-:S05]  /*0420*/  IMAD.X R10, R15, 0x1, ~R6, P0 ;  /* 0x000000010f0a7824 */ /* 0x000fca00000e0e06 */
[----:B------:R-:W-:-:S04]  /*0430*/  ISETP.GE.AND P0, PT, R10, RZ, PT ;  /* 0x000000ff0a00720c */ /* 0x000fc80003f06270 */
[----:B------:R-:W-:Y:S02]  /*0440*/  SEL R13, R11, R13, !P0 ;  /* 0x0000000d0b0d7207 */ /* 0x000fe40004000000 */
[----:B------:R-:W-:-:S03]  /*0450*/  SEL R10, R15, R10, !P0 ;  /* 0x0000000a0f0a7207 */ /* 0x000fc60004000000 */
[C---:B------:R-:W-:Y:S01]  /*0460*/  IMAD.SHL.U32 R11, R13.reuse, 0x2, RZ ;  /* 0x000000020d0b7824 */ /* 0x040fe200078e00ff */
[----:B------:R-:W-:Y:S01]  /*0470*/  SHF.L.U64.HI R15, R13, 0x1, R10 ;  /* 0x000000010d0f7819 */ /* 0x000fe2000001020a */
[----:B------:R-:W-:Y:S06]  /*0480*/  @P1 BRA `(.L_x_8) ;  /* 0xfffffffc00d41947 */ /* 0x000fec000383ffff */
[----:B------:R-:W-:Y:S05]  /*0490*/  BSYNC.RECONVERGENT B2 ;  /* 0x0000000000027941 */ /* 0x000fea0003800200 */
.L_x_7:
[----:B------:R-:W-:Y:S05]  /*04a0*/  BSYNC.RECONVERGENT B1 ;  /* 0x0000000000017941 */ /* 0x000fea0003800200 */
.L_x_6:
[----:B------:R-:W-:Y:S01]  /*04b0*/  IMAD.IADD R9, R12, 0x1, -R17 ;  /* 0x000000010c097824 */ /* 0x000fe200078e0a11 */
[----:B------:R-:W-:Y:S04]  /*04c0*/  BSSY.RECONVERGENT B1, `(.L_x_9) ;  /* 0x0000025000017945 */ /* 0x000fe80003800200 */
[----:B------:R-:W-:-:S13]  /*04d0*/  ISETP.GE.U32.AND P0, PT, R9, 0x3, PT ;  /* 0x000000030900780c */ /* 0x000fda0003f06070 */
[----:B------:R-:W-:Y:S05]  /*04e0*/  @!P0 BRA `(.L_x_10) ;  /* 0x0000000000888947 */ /* 0x000fea0003800000 */
[----:B------:R-:W-:Y:S01]  /*04f0*/  BSSY.RECONVERGENT B2, `(.L_x_11) ;  /* 0x0000020000027945 */ /* 0x000fe20003800200 */
.L_x_12:
[----:B------:R-:W-:Y:S02]  /*0500*/  IADD3 R10, P0, PT, -R4, R11, RZ ;  /* 0x0000000b040a7210 */ /* 0x000fe40007f1e1ff */
[C---:B------:R-:W-:Y:S01]  /*0510*/  ISETP.GT.AND P1, PT, R8.reuse, 0x3, PT ;  /* 0x000000030800780c */ /* 0x040fe20003f24270 */
[----:B------:R-:W-:Y:S02]  /*0520*/  VIADD R8, R8, 0xfffffffc ;  /* 0xfffffffc08087836 */ /* 0x000fe40000000000 */
[----:B------:R-:W-:-:S05]  /*0530*/  IMAD.X R12, R15, 0x1, ~R6, P0 ;  /* 0x000000010f0c7824 */ /* 0x000fca00000e0e06 */
[----:B------:R-:W-:-:S04]  /*0540*/  ISETP.GE.AND P0, PT, R12, RZ, PT ;  /* 0x000000ff0c00720c */ /* 0x000fc80003f06270 */
[----:B------:R-:W-:Y:S02]  /*0550*/  SEL R10, R11, R10, !P0 ;  /* 0x0000000a0b0a7207 */ /* 0x000fe40004000000 */
[----:B------:R-:W-:-:S03]  /*0560*/  SEL R15, R15, R12, !P0 ;  /* 0x0000000c0f0f7207 */ /* 0x000fc60004000000 */
[C---:B------:R-:W-:Y:S01]  /*0570*/  IMAD.SHL.U32 R9, R10.reuse, 0x2, RZ ;  /* 0x000000020a097824 */ /* 0x040fe200078e00ff */
[----:B------:R-:W-:-:S04]  /*0580*/  SHF.L.U64.HI R15, R10, 0x1, R15 ;  /* 0x000000010a0f7819 */ /* 0x000fc8000001020f */
[----:B------:R-:W-:-:S05]  /*0590*/  IADD3 R11, P0, PT, -R4, R9, RZ ;  /* 0x00000009040b7210 */ /* 0x000fca0007f1e1ff */
        /* <DEDUP_REMOVED lines=22> */
.L_x_11:
[----:B------:R-:W-:-:S07]  /*0700*/  IMAD.MOV.U32 R13, RZ, RZ, R9 ;  /* 0x000000ffff0d7224 */ /* 0x000fce00078e0009 */
.L_x_10:
[----:B------:R-:W-:Y:S05]  /*0710*/  BSYNC.RECONVERGENT B1 ;  /* 0x0000000000017941 */ /* 0x000fea0003800200 */
.L_x_9:
[----:B------:R-:W-:Y:S01]  /*0720*/  LOP3.LUT R9, R10, 0x7fffffff, RZ, 0xc0, !PT ;  /* 0x7fffffff0a097812 */ /* 0x000fe200078ec0ff */
[----:B------:R-:W-:Y:S01]  /*0730*/  BSSY.RECONVERGENT B1, `(.L_x_13) ;  /* 0x0000014000017945 */ /* 0x000fe20003800200 */
[----:B------:R-:W-:Y:S01]  /*0740*/  ISETP.NE.U32.AND P0, PT, R13, RZ, PT ;  /* 0x000000ff0d00720c */ /* 0x000fe20003f05070 */
[----:B------:R-:W-:Y:S02]  /*0750*/  IMAD.MOV.U32 R6, RZ, RZ, RZ ;  /* 0x000000ffff067224 */ /* 0x000fe400078e00ff */
[----:B------:R-:W-:Y:S01]  /*0760*/  IMAD.MOV.U32 R11, RZ, RZ, RZ ;  /* 0x000000ffff0b7224 */ /* 0x000fe200078e00ff */
[----:B------:R-:W-:-:S13]  /*0770*/  ISETP.NE.AND.EX P0, PT, R9, RZ, PT, P0 ;  /* 0x000000ff0900720c */ /* 0x000fda0003f05300 */
[----:B------:R-:W-:Y:S05]  /*0780*/  @!P0 BRA `(.L_x_14) ;  /* 0x0000000000388947 */ /* 0x000fea0003800000 */
[----:B------:R-:W-:-:S06]  /*0790*/  IMAD.MOV.U32 R8, RZ, RZ, R13 ;  /* 0x000000ffff087224 */ /* 0x000fcc00078e000d */
[----:B------:R-:W-:-:S10]  /*07a0*/  DMUL R4, R8, 1.80143985094819840000e+16 ;  /* 0x4350000008047828 */ /* 0x000fd40000000000 */
[----:B------:R-:W-:-:S04]  /*07b0*/  SHF.R.U32.HI R4, RZ, 0x14, R5 ;  /* 0x00000014ff047819 */ /* 0x000fc80000011605 */
[----:B------:R-:W-:-:S05]  /*07c0*/  IADD3 R8, PT, PT, -R4, 0x37, RZ ;  /* 0x0000003704087810 */ /* 0x000fca0007ffe1ff */
[----:B------:R-:W-:Y:S01]  /*07d0*/  IMAD.IADD R5, R7, 0x1, -R8 ;  /* 0x0000000107057824 */ /* 0x000fe200078e0a08 */
[CC--:B------:R-:W-:Y:S02]  /*07e0*/  SHF.L.U64.HI R7, R13.reuse, R8.reuse, R9 ;  /* 0x000000080d077219 */ /* 0x0c0fe40000010209 */
[----:B------:R-:W-:Y:S02]  /*07f0*/  SHF.L.U32 R8, R13, R8, RZ ;  /* 0x000000080d087219 */ /* 0x000fe400000006ff */
[----:B------:R-:W-:-:S13]  /*0800*/  ISETP.GT.AND P0, PT, R5, RZ, PT ;  /* 0x000000ff0500720c */ /* 0x000fda0003f04270 */
[C---:B------:R-:W-:Y:S01]  /*0810*/  @!P0 IADD3 R4, PT, PT, -R5.reuse, 0x1, RZ ;  /* 0x0000000105048810 */ /* 0x040fe20007ffe1ff */
[----:B------:R-:W-:-:S03]  /*0820*/  @P0 VIADD R5, R5, 0xffffffff ;  /* 0xffffffff05050836 */ /* 0x000fc60000000000 */
[--C-:B------:R-:W-:Y:S02]  /*0830*/  @!P0 SHF.R.U64 R6, R8, R4, R7.reuse ;  /* 0x0000000408068219 */ /* 0x100fe40000001207 */
[----:B------:R-:W-:Y:S02]  /*0840*/  @P0 IADD3 R6, P1, PT, RZ, R8, RZ ;  /* 0x00000008ff060210 */ /* 0x000fe40007f3e0ff */
[----:B------:R-:W-:-:S03]  /*0850*/  @!P0 SHF.R.U32.HI R11, RZ, R4, R7 ;  /* 0x00000004ff0b8219 */ /* 0x000fc60000011607 */
[----:B------:R-:W-:-:S08]  /*0860*/  @P0 IMAD.U32.X R11, R5, 0x100000, R7, P1 ;  /* 0x00100000050b0824 */ /* 0x000fd000008e0407 */
.L_x_14:
[----:B------:R-:W-:Y:S05]  /*0870*/  BSYNC.RECONVERGENT B1 ;  /* 0x0000000000017941 */ /* 0x000fea0003800200 */
.L_x_13:
[----:B------:R-:W-:-:S07]  /*0880*/  LOP3.LUT R7, R11, 0x80000000, R3, 0xb8, !PT ;  /* 0x800000000b077812 */ /* 0x000fce00078eb803 */
.L_x_5:
[----:B------:R-:W-:Y:S05]  /*0890*/  BSYNC.RECONVERGENT B0 ;  /* 0x0000000000007941 */ /* 0x000fea0003800200 */
.L_x_3:
[----:B------:R-:W0:Y:S01]  /*08a0*/  LDC.64 R2, c[0x0][0x388] ;  /* 0x0000e200ff027b82 */ /* 0x000e220000000a00 */
[----:B------:R-:W1:Y:S01]  /*08b0*/  F2I.F64.TRUNC R7, R6 ;  /* 0x0000000600077311 */ /* 0x000e62000030d100 */
[----:B0-----:R-:W-:-:S05]  /*08c0*/  IMAD.WIDE R2, R0, 0x2, R2 ;  /* 0x0000000200027825 */ /* 0x001fca00078e0202 */
[----:B-1----:R-:W-:Y:S01]  /*08d0*/  STG.E.U16 desc[UR6][R2.64], R7 ;  /* 0x0000000702007986 */ /* 0x002fe2000c101506 */
[----:B------:R-:W-:Y:S05]  /*08e0*/  EXIT ;  /* 0x000000000000794d */ /* 0x000fea0003800000 */
.L_x_15:
        /* <DEDUP_REMOVED lines=9> */
.L_x_26:


//--------------------- .text._Z15ArMapTabletoImgPhS_Pj --------------------------
	.section	.text._Z15ArMapTabletoImgPhS_Pj,"ax",@progbits
	.align	128
        .global         _Z15ArMapTabletoImgPhS_Pj
        .type           _Z15ArMapTabletoImgPhS_Pj,@function
        .size           _Z15ArMapTabletoImgPhS_Pj,(.L_x_27 - _Z15ArMapTabletoImgPhS_Pj)
        .other          _Z15ArMapTabletoImgPhS_Pj,@"STO_CUDA_ENTRY STV_DEFAULT"
_Z15ArMapTabletoImgPhS_Pj:
.text._Z15ArMapTabletoImgPhS_Pj:
[----:B------:R-:W-:Y:S01]  /*0000*/  LDC R1, c[0x0][0x37c] ;  /* 0x0000df00ff017b82 */ /* 0x000fe20000000800 */
[----:B------:R-:W0:Y:S07]  /*0010*/  S2R R5, SR_CTAID.X ;  /* 0x0000000000057919 */ /* 0x000e2e0000002500 */
[----:B------:R-:W0:Y:S01]  /*0020*/  LDC.64 R2, c[0x0][0x390] ;  /* 0x0000e400ff027b82 */ /* 0x000e220000000a00 */
[----:B------:R-:W1:Y:S01]  /*0030*/  LDCU.64 UR4, c[0x0][0x358] ;  /* 0x00006b00ff0477ac */ /* 0x000e620008000a00 */
[----:B------:R-:W2:Y:S01]  /*0040*/  S2R R6, SR_TID.X ;  /* 0x0000000000067919 */ /* 0x000ea20000002100 */
[----:B------:R-:W3:Y:S01]  /*0050*/  LDCU.128 UR8, c[0x0][0x380] ;  /* 0x00007000ff0877ac */ /* 0x000ee20008000c00 */
[----:B0-----:R-:W-:-:S04]  /*0060*/  IMAD.WIDE.U32 R2, R5, 0x4, R2 ;  /* 0x0000000405027825 */ /* 0x001fc800078e0002 */
[----:B--2---:R-:W-:Y:S02]  /*0070*/  IMAD R4, R5, 0x3, R6 ;  /* 0x0000000305047824 */ /* 0x004fe400078e0206 */
[----:B-1----:R-:W2:Y:S03]  /*0080*/  LDG.E R2, desc[UR4][R2.64] ;  /* 0x0000000402027981 */ /* 0x002ea6000c1e1900 */
[----:B---3--:R-:W-:-:S04]  /*0090*/  IADD3 R4, P0, PT, R4, UR8, RZ ;  /* 0x0000000804047c10 */ /* 0x008fc8000ff1e0ff */
[----:B------:R-:W-:-:S06]  /*00a0*/  IADD3.X R5, PT, PT, RZ, UR9, RZ, P0, !PT ;  /* 0x00000009ff057c10 */ /* 0x000fcc00087fe4ff */
[----:B------:R-:W3:Y:S01]  /*00b0*/  LDG.E.U8 R5, desc[UR4][R4.64] ;  /* 0x0000000404057981 */ /* 0x000ee2000c1e1100 */
[----:B--2---:R-:W-:-:S05]  /*00c0*/  IMAD R6, R2, 0x3, R6 ;  /* 0x0000000302067824 */ /* 0x004fca00078e0206 */
[----:B------:R-:W-:-:S04]  /*00d0*/  IADD3 R6, P0, PT, R6, UR10, RZ ;  /* 0x0000000a06067c10 */ /* 0x000fc8000ff1e0ff */
[----:B------:R-:W-:-:S05]  /*00e0*/  IADD3.X R7, PT, PT, RZ, UR11, RZ, P0, !PT ;  /* 0x0000000bff077c10 */ /* 0x000fca00087fe4ff */
[----:B---3--:R-:W-:Y:S01]  /*00f0*/  STG.E.U8 desc[UR4][R6.64], R5 ;  /* 0x0000000506007986 */ /* 0x008fe2000c101104 */
[----:B------:R-:W-:Y:S05]  /*0100*/  EXIT ;  /* 0x000000000000794d */ /* 0x000fea0003800000 */
.L_x_16:
        /* <DEDUP_REMOVED lines=15> */
.L_x_27:


//--------------------- .text._Z10ArMapTablePjS_  --------------------------
	.section	.text._Z10ArMapTablePjS_,"ax",@progbits
	.align	128
        .global         _Z10ArMapTablePjS_
        .type           _Z10ArMapTablePjS_,@function
        .size           _Z10ArMapTablePjS_,(.L_x_28 - _Z10ArMapTablePjS_)
        .other          _Z10ArMapTablePjS_,@"STO_CUDA_ENTRY STV_DEFAULT"
_Z10ArMapTablePjS_:
.text._Z10ArMapTablePjS_:
[----:B------:R-:W-:Y:S01]  /*0000*/  LDC R1, c[0x0][0x37c] ;  /* 0x0000df00ff017b82 */ /* 0x000fe20000000800 */
[----:B------:R-:W0:Y:S07]  /*0010*/  S2R R12, SR_CTAID.X ;  /* 0x00000000000c7919 */ /* 0x000e2e0000002500 */
[----:B------:R-:W0:Y:S01]  /*0020*/  LDC R0, c[0x0][0x370] ;  /* 0x0000dc00ff007b82 */ /* 0x000e220000000800 */
[----:B------:R-:W1:Y:S01]  /*0030*/  LDCU.64 UR4, c[0x0][0x358] ;  /* 0x00006b00ff0477ac */ /* 0x000e620008000a00 */
[----:B------:R-:W0:Y:S06]  /*0040*/  S2R R13, SR_CTAID.Y ;  /* 0x00000000000d7919 */ /* 0x000e2c0000002600 */
[----:B------:R-:W2:Y:S01]  /*0050*/  LDC.64 R8, c[0x0][0x380] ;  /* 0x0000e000ff087b82 */ /* 0x000ea20000000a00 */
[----:B0-----:R-:W-:-:S04]  /*0060*/  IMAD R3, R13, R0, R12 ;  /* 0x000000000d037224 */ /* 0x001fc800078e020c */
[----:B--2---:R-:W-:-:S05]  /*0070*/  IMAD.WIDE R8, R3, 0x4, R8 ;  /* 0x0000000403087825 */ /* 0x004fca00078e0208 */
[----:B-1----:R0:W2:Y:S01]  /*0080*/  LDG.E R2, desc[UR4][R8.64] ;  /* 0x0000000408027981 */ /* 0x0020a2000c1e1900 */
[----:B------:R-:W1:Y:S01]  /*0090*/  LDC R3, c[0x0][0x374] ;  /* 0x0000dd00ff037b82 */ /* 0x000e620000000800 */
[----:B------:R-:W3:Y:S01]  /*00a0*/  I2F.U32.RP R10, R0 ;  /* 0x00000000000a7306 */ /* 0x000ee20000209000 */
[----:B0-----:R-:W-:-:S07]  /*00b0*/  LEA R9, R12, R13, 0x1 ;  /* 0x0000000d0c097211 */ /* 0x001fce00078e08ff */
[----:B---3--:R-:W0:Y:S08]  /*00c0*/  MUFU.RCP R10, R10 ;  /* 0x0000000a000a7308 */ /* 0x008e300000001000 */
[----:B-1----:R-:W1:Y:S01]  /*00d0*/  I2F.U32.RP R11, R3 ;  /* 0x00000003000b7306 */ /* 0x002e620000209000 */
[----:B------:R-:W-:Y:S02]  /*00e0*/  ISETP.NE.U32.AND P3, PT, R3, RZ, PT ;  /* 0x000000ff0300720c */ /* 0x000fe40003f65070 */
[----:B0-----:R-:W-:-:S05]  /*00f0*/  IADD3 R4, PT, PT, R10, 0xffffffe, RZ ;  /* 0x0ffffffe0a047810 */ /* 0x001fca0007ffe0ff */
[----:B------:R0:W3:Y:S08]  /*0100*/  F2I.FTZ.U32.TRUNC.NTZ R5, R4 ;  /* 0x0000000400057305 */ /* 0x0000f0000021f000 */
[----:B-1----:R-:W1:Y:S01]  /*0110*/  MUFU.RCP R11, R11 ;  /* 0x0000000b000b7308 */ /* 0x002e620000001000 */
[----:B0-----:R-:W-:Y:S01]  /*0120*/  IMAD.MOV.U32 R4, RZ, RZ, RZ ;  /* 0x000000ffff047224 */ /* 0x001fe200078e00ff */
[----:B---3--:R-:W-:-:S05]  /*0130*/  IADD3 R15, PT, PT, RZ, -R5, RZ ;  /* 0x80000005ff0f7210 */ /* 0x008fca0007ffe0ff */
[----:B------:R-:W-:-:S04]  /*0140*/  IMAD R15, R15, R0, RZ ;  /* 0x000000000f0f7224 */ /* 0x000fc800078e02ff */
[----:B------:R-:W-:-:S04]  /*0150*/  IMAD.HI.U32 R4, R5, R15, R4 ;  /* 0x0000000f05047227 */ /* 0x000fc800078e0004 */
[----:B-1----:R-:W-:Y:S02]  /*0160*/  VIADD R6, R11, 0xffffffe ;  /* 0x0ffffffe0b067836 */ /* 0x002fe40000000000 */
[----:B------:R-:W-:Y:S02]  /*0170*/  IMAD.HI.U32 R4, R4, R9, RZ ;  /* 0x0000000904047227 */ /* 0x000fe400078e00ff */
[----:B------:R0:W1:Y:S03]  /*0180*/  F2I.FTZ.U32.TRUNC.NTZ R7, R6 ;  /* 0x0000000600077305 */ /* 0x000066000021f000 */
[----:B------:R-:W-:Y:S01]  /*0190*/  IADD3 R4, PT, PT, -R4, RZ, RZ ;  /* 0x000000ff04047210 */ /* 0x000fe20007ffe1ff */
[----:B0-----:R-:W-:Y:S02]  /*01a0*/  HFMA2 R6, -RZ, RZ, 0, 0 ;  /* 0x00000000ff067431 */ /* 0x001fe400000001ff */
[----:B-1----:R-:W-:-:S04]  /*01b0*/  IMAD.MOV R8, RZ, RZ, -R7 ;  /* 0x000000ffff087224 */ /* 0x002fc800078e0a07 */
[----:B------:R-:W-:-:S04]  /*01c0*/  IMAD R11, R8, R3, RZ ;  /* 0x00000003080b7224 */ /* 0x000fc800078e02ff */
[----:B------:R-:W-:Y:S01]  /*01d0*/  IMAD.HI.U32 R7, R7, R11, R6 ;  /* 0x0000000b07077227 */ /* 0x000fe200078e0006 */
[----:B------:R-:W-:-:S03]  /*01e0*/  IADD3 R6, PT, PT, R9, -R12, RZ ;  /* 0x8000000c09067210 */ /* 0x000fc60007ffe0ff */
[----:B------:R-:W-:Y:S02]  /*01f0*/  IMAD R9, R0, R4, R9 ;  /* 0x0000000400097224 */ /* 0x000fe400078e0209 */
[----:B------:R-:W-:Y:S01]  /*0200*/  IMAD.HI.U32 R7, R7, R6, RZ ;  /* 0x0000000607077227 */ /* 0x000fe200078e00ff */
[----:B------:R-:W0:Y:S02]  /*0210*/  LDC.64 R4, c[0x0][0x388] ;  /* 0x0000e200ff047b82 */ /* 0x000e240000000a00 */
[----:B------:R-:W-:Y:S01]  /*0220*/  ISETP.GE.U32.AND P0, PT, R9, R0, PT ;  /* 0x000000000900720c */ /* 0x000fe20003f06070 */
[----:B------:R-:W-:-:S04]  /*0230*/  IMAD.MOV R7, RZ, RZ, -R7 ;  /* 0x000000ffff077224 */ /* 0x000fc800078e0a07 */
[----:B------:R-:W-:-:S05]  /*0240*/  IMAD R6, R3, R7, R6 ;  /* 0x0000000703067224 */ /* 0x000fca00078e0206 */
[----:B------:R-:W-:-:S03]  /*0250*/  ISETP.GE.U32.AND P1, PT, R6, R3, PT ;  /* 0x000000030600720c */ /* 0x000fc60003f26070 */
[----:B------:R-:W-:-:S05]  /*0260*/  @P0 IMAD.IADD R9, R9, 0x1, -R0 ;  /* 0x0000000109090824 */ /* 0x000fca00078e0a00 */
[----:B------:R-:W-:-:S05]  /*0270*/  ISETP.GE.U32.AND P0, PT, R9, R0, PT ;  /* 0x000000000900720c */ /* 0x000fca0003f06070 */
[-C--:B------:R-:W-:Y:S02]  /*0280*/  @P1 IADD3 R6, PT, PT, R6, -R3.reuse, RZ ;  /* 0x8000000306061210 */ /* 0x080fe40007ffe0ff */
[----:B------:R-:W-:Y:S02]  /*0290*/  ISETP.NE.U32.AND P1, PT, R0, RZ, PT ;  /* 0x000000ff0000720c */ /* 0x000fe40003f25070 */
[----:B------:R-:W-:-:S04]  /*02a0*/  ISETP.GE.U32.AND P2, PT, R6, R3, PT ;  /* 0x000000030600720c */ /* 0x000fc80003f46070 */
[----:B------:R-:W-:-:S07]  /*02b0*/  @P0 IADD3 R9, PT, PT, R9, -R0, RZ ;  /* 0x8000000009090210 */ /* 0x000fce0007ffe0ff */
[----:B------:R-:W-:Y:S02]  /*02c0*/  @!P1 LOP3.LUT R9, RZ, R0, RZ, 0x33, !PT ;  /* 0x00000000ff099212 */ /* 0x000fe400078e33ff */
[-C--:B------:R-:W-:Y:S02]  /*02d0*/  @P2 IADD3 R6, PT, PT, R6, -R3.reuse, RZ ;  /* 0x8000000306062210 */ /* 0x080fe40007ffe0ff */
[----:B------:R-:W-:-:S05]  /*02e0*/  @!P3 LOP3.LUT R6, RZ, R3, RZ, 0x33, !PT ;  /* 0x00000003ff06b212 */ /* 0x000fca00078e33ff */
[----:B------:R-:W-:-:S04]  /*02f0*/  IMAD R9, R6, R0, R9 ;  /* 0x0000000006097224 */ /* 0x000fc800078e0209 */
[----:B0-----:R-:W-:-:S05]  /*0300*/  IMAD.WIDE R4, R9, 0x4, R4 ;  /* 0x0000000409047825 */ /* 0x001fca00078e0204 */
[----:B--2---:R-:W-:Y:S01]  /*0310*/  STG.E desc[UR4][R4.64], R2 ;  /* 0x0000000204007986 */ /* 0x004fe2000c101904 */
[----:B------:R-:W-:Y:S05]  /*0320*/  EXIT ;  /* 0x000000000000794d */ /* 0x000fea0003800000 */
.L_x_17:
        /* <DEDUP_REMOVED lines=13> */
.L_x_28:


//--------------------- .text._Z13Dec_GenCatMapPhS_PtS0_ --------------------------
	.section	.text._Z13Dec_GenCatMapPhS_PtS0_,"ax",@progbits
	.align	128
        .global         _Z13Dec_GenCatMapPhS_PtS0_
        .type           _Z13Dec_GenCatMapPhS_PtS0_,@function
        .size           _Z13Dec_GenCatMapPhS_PtS0_,(.L_x_29 - _Z13Dec_GenCatMapPhS_PtS0_)
        .other          _Z13Dec_GenCatMapPhS_PtS0_,@"STO_CUDA_ENTRY STV_DEFAULT"
_Z13Dec_GenCatMapPhS_PtS0_:
.text._Z13Dec_GenCatMapPhS_PtS0_:
[----:B------:R-:W-:Y:S01]  /*0000*/  LDC R1, c[0x0][0x37c] ;  /* 0x0000df00ff017b82 */ /* 0x000fe20000000800 */
[----:B------:R-:W0:Y:S07]  /*0010*/  S2R R0, SR_CTAID.Y ;  /* 0x0000000000007919 */ /* 0x000e2e0000002600 */
[----:B------:R-:W0:Y:S01]  /*0020*/  LDC.64 R4, c[0x0][0x390] ;  /* 0x0000e400ff047b82 */ /* 0x000e220000000a00 */
[----:B------:R-:W1:Y:S07]  /*0030*/  LDCU.64 UR4, c[0x0][0x358] ;  /* 0x00006b00ff0477ac */ /* 0x000e6e0008000a00 */
[----:B------:R-:W2:Y:S01]  /*0040*/  LDC R8, c[0x0][0x370] ;  /* 0x0000dc00ff087b82 */ /* 0x000ea20000000800 */
[----:B------:R-:W3:Y:S01]  /*0050*/  S2R R3, SR_CTAID.X ;  /* 0x0000000000037919 */ /* 0x000ee20000002500 */
[----:B------:R-:W4:Y:S01]  /*0060*/  LDCU.128 UR8, c[0x0][0x380] ;  /* 0x00007000ff0877ac */ /* 0x000f220008000c00 */
[----:B0-----:R-:W-:-:S06]  /*0070*/  IMAD.WIDE.U32 R4, R0, 0x2, R4 ;  /* 0x0000000200047825 */ /* 0x001fcc00078e0004 */
[----:B-1----:R-:W3:Y:S01]  /*0080*/  LDG.E.U16 R4, desc[UR4][R4.64] ;  /* 0x0000000404047981 */ /* 0x002ee2000c1e1500 */
[----:B--2---:R-:W0:Y:S01]  /*0090*/  I2F.U32.RP R2, R8 ;  /* 0x0000000800027306 */ /* 0x004e220000209000 */
[----:B------:R-:W-:-:S07]  /*00a0*/  ISETP.NE.U32.AND P1, PT, R8, RZ, PT ;  /* 0x000000ff0800720c */ /* 0x000fce0003f25070 */
[----:B0-----:R-:W0:Y:S02]  /*00b0*/  MUFU.RCP R2, R2 ;  /* 0x0000000200027308 */ /* 0x001e240000001000 */
[----:B0-----:R-:W-:-:S06]  /*00c0*/  IADD3 R6, PT, PT, R2, 0xffffffe, RZ ;  /* 0x0ffffffe02067810 */ /* 0x001fcc0007ffe0ff */
[----:B------:R0:W1:Y:S02]  /*00d0*/  F2I.FTZ.U32.TRUNC.NTZ R7, R6 ;  /* 0x0000000600077305 */ /* 0x000064000021f000 */
[----:B0-----:R-:W-:Y:S02]  /*00e0*/  HFMA2 R6, -RZ, RZ, 0, 0 ;  /* 0x00000000ff067431 */ /* 0x001fe400000001ff */
[----:B-1----:R-:W-:-:S04]  /*00f0*/  IMAD.MOV R9, RZ, RZ, -R7 ;  /* 0x000000ffff097224 */ /* 0x002fc800078e0a07 */
[----:B------:R-:W-:-:S04]  /*0100*/  IMAD R9, R9, R8, RZ ;  /* 0x0000000809097224 */ /* 0x000fc800078e02ff */
[----:B------:R-:W-:-:S04]  /*0110*/  IMAD.HI.U32 R7, R7, R9, R6 ;  /* 0x0000000907077227 */ /* 0x000fc800078e0006 */
[----:B---3--:R-:W-:-:S04]  /*0120*/  IMAD.IADD R4, R4, 0x1, R3 ;  /* 0x0000000104047824 */ /* 0x008fc800078e0203 */
[----:B------:R-:W-:-:S05]  /*0130*/  IMAD.HI.U32 R7, R7, R4, RZ ;  /* 0x0000000407077227 */ /* 0x000fca00078e00ff */
[----:B------:R-:W-:-:S05]  /*0140*/  IADD3 R7, PT, PT, -R7, RZ, RZ ;  /* 0x000000ff07077210 */ /* 0x000fca0007ffe1ff */
[----:B------:R-:W-:Y:S02]  /*0150*/  IMAD R9, R8, R7, R4 ;  /* 0x0000000708097224 */ /* 0x000fe400078e0204 */
[----:B------:R-:W0:Y:S03]  /*0160*/  LDC.64 R4, c[0x0][0x398] ;  /* 0x0000e600ff047b82 */ /* 0x000e260000000a00 */
[----:B------:R-:W-:-:S13]  /*0170*/  ISETP.GE.U32.AND P0, PT, R9, R8, PT ;  /* 0x000000080900720c */ /* 0x000fda0003f06070 */
[----:B------:R-:W-:-:S05]  /*0180*/  @P0 IMAD.IADD R9, R9, 0x1, -R8 ;  /* 0x0000000109090824 */ /* 0x000fca00078e0a08 */
[----:B------:R-:W-:-:S13]  /*0190*/  ISETP.GE.U32.AND P0, PT, R9, R8, PT ;  /* 0x000000080900720c */ /* 0x000fda0003f06070 */
[-C--:B------:R-:W-:Y:S02]  /*01a0*/  @P0 IADD3 R9, PT, PT, R9, -R8.reuse, RZ ;  /* 0x8000000809090210 */ /* 0x080fe40007ffe0ff */
[----:B------:R-:W-:-:S05]  /*01b0*/  @!P1 LOP3.LUT R9, RZ, R8, RZ, 0x33, !PT ;  /* 0x00000008ff099212 */ /* 0x000fca00078e33ff */
[----:B0-----:R-:W-:-:S06]  /*01c0*/  IMAD.WIDE.U32 R4, R9, 0x2, R4 ;  /* 0x0000000209047825 */ /* 0x001fcc00078e0004 */
[----:B------:R-:W2:Y:S01]  /*01d0*/  LDG.E.U16 R5, desc[UR4][R4.64] ;  /* 0x0000000404057981 */ /* 0x000ea2000c1e1500 */
[----:B------:R-:W0:Y:S02]  /*01e0*/  LDC R11, c[0x0][0x374] ;  /* 0x0000dd00ff0b7b82 */ /* 0x000e240000000800 */
[----:B0-----:R-:W0:Y:S01]  /*01f0*/  I2F.U32.RP R2, R11 ;  /* 0x0000000b00027306 */ /* 0x001e220000209000 */
[----:B------:R-:W-:-:S07]  /*0200*/  ISETP.NE.U32.AND P1, PT, R11, RZ, PT ;  /* 0x000000ff0b00720c */ /* 0x000fce0003f25070 */
[----:B0-----:R-:W0:Y:S02]  /*0210*/  MUFU.RCP R2, R2 ;  /* 0x0000000200027308 */ /* 0x001e240000001000 */
[----:B0-----:R-:W-:-:S06]  /*0220*/  VIADD R6, R2, 0xffffffe ;  /* 0x0ffffffe02067836 */ /* 0x001fcc0000000000 */
[----:B------:R0:W1:Y:S02]  /*0230*/  F2I.FTZ.U32.TRUNC.NTZ R7, R6 ;  /* 0x0000000600077305 */ /* 0x000064000021f000 */
[----:B0-----:R-:W-:Y:S01]  /*0240*/  IMAD.MOV.U32 R6, RZ, RZ, RZ ;  /* 0x000000ffff067224 */ /* 0x001fe200078e00ff */
[----:B-1----:R-:W-:-:S05]  /*0250*/  IADD3 R8, PT, PT, RZ, -R7, RZ ;  /* 0x80000007ff087210 */ /* 0x002fca0007ffe0ff */
[----:B------:R-:W-:-:S04]  /*0260*/  IMAD R13, R8, R11, RZ ;  /* 0x0000000b080d7224 */ /* 0x000fc800078e02ff */
[----:B------:R-:W-:Y:S02]  /*0270*/  IMAD.HI.U32 R8, R7, R13, R6 ;  /* 0x0000000d07087227 */ /* 0x000fe400078e0006 */
[----:B------:R-:W0:Y:S01]  /*0280*/  S2R R7, SR_TID.X ;  /* 0x0000000000077919 */ /* 0x000e220000002100 */
[----:B--2---:R-:W-:-:S05]  /*0290*/  IADD3 R5, PT, PT, R5, R0, RZ ;  /* 0x0000000005057210 */ /* 0x004fca0007ffe0ff */
[----:B------:R-:W-:-:S04]  /*02a0*/  IMAD.HI.U32 R8, R8, R5, RZ ;  /* 0x0000000508087227 */ /* 0x000fc800078e00ff */
[----:B------:R-:W-:-:S04]  /*02b0*/  IMAD.MOV R8, RZ, RZ, -R8 ;  /* 0x000000ffff087224 */ /* 0x000fc800078e0a08 */
[----:B------:R-:W-:-:S05]  /*02c0*/  IMAD R2, R11, R8, R5 ;  /* 0x000000080b027224 */ /* 0x000fca00078e0205 */
[----:B------:R-:W-:-:S13]  /*02d0*/  ISETP.GE.U32.AND P0, PT, R2, R11, PT ;  /* 0x0000000b0200720c */ /* 0x000fda0003f06070 */
[----:B------:R-:W-:-:S04]  /*02e0*/  @P0 IADD3 R2, PT, PT, R2, -R11, RZ ;  /* 0x8000000b02020210 */ /* 0x000fc80007ffe0ff */
[----:B------:R-:W-:-:S13]  /*02f0*/  ISETP.GE.U32.AND P0, PT, R2, R11, PT ;  /* 0x0000000b0200720c */ /* 0x000fda0003f06070 */
[-C--:B------:R-:W-:Y:S02]  /*0300*/  @P0 IADD3 R2, PT, PT, R2, -R11.reuse, RZ ;  /* 0x8000000b02020210 */ /* 0x080fe40007ffe0ff */
[----:B------:R-:W-:-:S05]  /*0310*/  @!P1 LOP3.LUT R2, RZ, R11, RZ, 0x33, !PT ;  /* 0x0000000bff029212 */ /* 0x000fca00078e33ff */
[----:B------:R-:W-:-:S04]  /*0320*/  IMAD R2, R9, R11, R2 ;  /* 0x0000000b09027224 */ /* 0x000fc800078e0202 */
[----:B0-----:R-:W-:-:S05]  /*0330*/  IMAD R2, R2, 0x3, R7 ;  /* 0x0000000302027824 */ /* 0x001fca00078e0207 */
[----:B----4-:R-:W-:-:S04]  /*0340*/  IADD3 R4, P0, PT, R2, UR8, RZ ;  /* 0x0000000802047c10 */ /* 0x010fc8000ff1e0ff */
[----:B------:R-:W-:-:S06]  /*0350*/  LEA.HI.X.SX32 R5, R2, UR9, 0x1, P0 ;  /* 0x0000000902057c11 */ /* 0x000fcc00080f0eff */
[----:B------:R-:W2:Y:S01]  /*0360*/  LDG.E.U8 R5, desc[UR4][R4.64] ;  /* 0x0000000404057981 */ /* 0x000ea2000c1e1100 */
[----:B------:R-:W-:-:S04]  /*0370*/  IMAD R0, R3, R11, R0 ;  /* 0x0000000b03007224 */ /* 0x000fc800078e0200 */
[----:B------:R-:W-:-:S05]  /*0380*/  IMAD R0, R0, 0x3, R7 ;  /* 0x0000000300007824 */ /* 0x000fca00078e0207 */
[----:B------:R-:W-:-:S04]  /*0390*/  IADD3 R2, P0, PT, R0, UR10, RZ ;  /* 0x0000000a00027c10 */ /* 0x000fc8000ff1e0ff */
[----:B------:R-:W-:-:S05]  /*03a0*/  LEA.HI.X.SX32 R3, R0, UR11, 0x1, P0 ;  /* 0x0000000b00037c11 */ /* 0x000fca00080f0eff */
[----:B--2---:R-:W-:Y:S01]  /*03b0*/  STG.E.U8 desc[UR4][R2.64], R5 ;  /* 0x0000000502007986 */ /* 0x004fe2000c101104 */
[----:B------:R-:W-:Y:S05]  /*03c0*/  EXIT ;  /* 0x000000000000794d */ /* 0x000fea0003800000 */
.L_x_18:
        /* <DEDUP_REMOVED lines=11> */
.L_x_29:


//--------------------- .text._Z13Enc_GenCatMapPhS_PtS0_ --------------------------
	.section	.text._Z13Enc_GenCatMapPhS_PtS0_,"ax",@progbits
	.align	128
        .global         _Z13Enc_GenCatMapPhS_PtS0_
        .type           _Z13Enc_GenCatMapPhS_PtS0_,@function
        .size           _Z13Enc_GenCatMapPhS_PtS0_,(.L_x_30 - _Z13Enc_GenCatMapPhS_PtS0_)
        .other          _Z13Enc_GenCatMapPhS_PtS0_,@"STO_CUDA_ENTRY STV_DEFAULT"
_Z13Enc_GenCatMapPhS_PtS0_:
.text._Z13Enc_GenCatMapPhS_PtS0_:
        /* <DEDUP_REMOVED lines=8> */
[----:B-1----:R-:W5:Y:S01]  /*0080*/  LDG.E.U16 R2, desc[UR4][R2.64] ;  /* 0x0000000402027981 */ /* 0x002f62000c1e1500 */
        /* <DEDUP_REMOVED lines=8> */
[----:B------:R-:W-:Y:S01]  /*0110*/  IMAD.HI.U32 R5, R5, R7, R4 ;  /* 0x0000000705057227 */ /* 0x000fe200078e0004 */
[----:B------:R-:W0:Y:S01]  /*0120*/  S2R R15, SR_TID.X ;  /* 0x00000000000f7919 */ /* 0x000e220000002100 */
[----:B------:R-:W3:Y:S02]  /*0130*/  LDC R13, c[0x0][0x374] ;  /* 0x0000dd00ff0d7b82 */ /* 0x000ee40000000800 */
[----:B---3--:R-:W-:Y:S02]  /*0140*/  IMAD R4, R11, R13, R0 ;  /* 0x0000000d0b047224 */ /* 0x008fe400078e0200 */
[----:B-----5:R-:W-:-:S04]  /*0150*/  IMAD.IADD R2, R2, 0x1, R11 ;  /* 0x0000000102027824 */ /* 0x020fc800078e020b */
[----:B------:R-:W-:-:S05]  /*0160*/  IMAD.HI.U32 R5, R5, R2, RZ ;  /* 0x0000000205057227 */ /* 0x000fca00078e00ff */
[----:B------:R-:W-:-:S05]  /*0170*/  IADD3 R5, PT, PT, -R5, RZ, RZ ;  /* 0x000000ff05057210 */ /* 0x000fca0007ffe1ff */
[----:B------:R-:W-:Y:S02]  /*0180*/  IMAD R7, R8, R5, R2 ;  /* 0x0000000508077224 */ /* 0x000fe400078e0202 */
[----:B------:R-:W1:Y:S03]  /*0190*/  LDC.64 R2, c[0x0][0x398] ;  /* 0x0000e600ff027b82 */ /* 0x000e660000000a00 */
[----:B------:R-:W-:-:S13]  /*01a0*/  ISETP.GE.U32.AND P0, PT, R7, R8, PT ;  /* 0x000000080700720c */ /* 0x000fda0003f06070 */
[----:B------:R-:W-:-:S05]  /*01b0*/  @P0 IMAD.IADD R7, R7, 0x1, -R8 ;  /* 0x0000000107070824 */ /* 0x000fca00078e0a08 */
[----:B------:R-:W-:-:S13]  /*01c0*/  ISETP.GE.U32.AND P0, PT, R7, R8, PT ;  /* 0x000000080700720c */ /* 0x000fda0003f06070 */
[-C--:B------:R-:W-:Y:S02]  /*01d0*/  @P0 IADD3 R7, PT, PT, R7, -R8.reuse, RZ ;  /* 0x8000000807070210 */ /* 0x080fe40007ffe0ff */
[----:B------:R-:W-:-:S05]  /*01e0*/  @!P1 LOP3.LUT R7, RZ, R8, RZ, 0x33, !PT ;  /* 0x00000008ff079212 */ /* 0x000fca00078e33ff */
[----:B-1----:R-:W-:-:S05]  /*01f0*/  IMAD.WIDE.U32 R2, R7, 0x2, R2 ;  /* 0x0000000207027825 */ /* 0x002fca00078e0002 */
[----:B------:R1:W2:Y:S01]  /*0200*/  LDG.E.U16 R9, desc[UR4][R2.64] ;  /* 0x0000000402097981 */ /* 0x0002a2000c1e1500 */
[----:B0-----:R-:W-:-:S05]  /*0210*/  IMAD R5, R4, 0x3, R15 ;  /* 0x0000000304057824 */ /* 0x001fca00078e020f */
[----:B----4-:R-:W-:-:S04]  /*0220*/  IADD3 R4, P0, PT, R5, UR8, RZ ;  /* 0x0000000805047c10 */ /* 0x010fc8000ff1e0ff */
[----:B------:R-:W-:-:S06]  /*0230*/  LEA.HI.X.SX32 R5, R5, UR9, 0x1, P0 ;  /* 0x0000000905057c11 */ /* 0x000fcc00080f0eff */
[----:B------:R-:W3:Y:S01]  /*0240*/  LDG.E.U8 R5, desc[UR4][R4.64] ;  /* 0x0000000404057981 */ /* 0x000ee2000c1e1100 */
[----:B------:R-:W0:Y:S01]  /*0250*/  I2F.U32.RP R6, R13 ;  /* 0x0000000d00067306 */ /* 0x000e220000209000 */
[----:B------:R-:W-:-:S07]  /*0260*/  ISETP.NE.U32.AND P1, PT, R13, RZ, PT ;  /* 0x000000ff0d00720c */ /* 0x000fce0003f25070 */
[----:B0-----:R-:W1:Y:S02]  /*0270*/  MUFU.RCP R6, R6 ;  /* 0x0000000600067308 */ /* 0x001e640000001000 */
[----:B-1----:R-:W-:-:S06]  /*0280*/  VIADD R2, R6, 0xffffffe ;  /* 0x0ffffffe06027836 */ /* 0x002fcc0000000000 */
[----:B------:R0:W1:Y:S02]  /*0290*/  F2I.FTZ.U32.TRUNC.NTZ R3, R2 ;  /* 0x0000000200037305 */ /* 0x000064000021f000 */
[----:B0-----:R-:W-:Y:S01]  /*02a0*/  IMAD.MOV.U32 R2, RZ, RZ, RZ ;  /* 0x000000ffff027224 */ /* 0x001fe200078e00ff */
[----:B-1----:R-:W-:-:S05]  /*02b0*/  IADD3 R8, PT, PT, RZ, -R3, RZ ;  /* 0x80000003ff087210 */ /* 0x002fca0007ffe0ff */
[----:B------:R-:W-:-:S04]  /*02c0*/  IMAD R11, R8, R13, RZ ;  /* 0x0000000d080b7224 */ /* 0x000fc800078e02ff */
[----:B------:R-:W-:Y:S01]  /*02d0*/  IMAD.HI.U32 R8, R3, R11, R2 ;  /* 0x0000000b03087227 */ /* 0x000fe200078e0002 */
        /* <DEDUP_REMOVED lines=10> */
[----:B------:R-:W-:-:S05]  /*0380*/  IMAD R0, R0, 0x3, R15 ;  /* 0x0000000300007824 */ /* 0x000fca00078e020f */
[----:B------:R-:W-:-:S04]  /*0390*/  IADD3 R2, P0, PT, R0, UR10, RZ ;  /* 0x0000000a00027c10 */ /* 0x000fc8000ff1e0ff */
[----:B------:R-:W-:-:S05]  /*03a0*/  LEA.HI.X.SX32 R3, R0, UR11, 0x1, P0 ;  /* 0x0000000b00037c11 */ /* 0x000fca00080f0eff */
[----:B---3--:R-:W-:Y:S01]  /*03b0*/  STG.E.U8 desc[UR4][R2.64], R5 ;  /* 0x0000000502007986 */ /* 0x008fe2000c101104 */
[----:B------:R-:W-:Y:S05]  /*03c0*/  EXIT ;  /* 0x000000000000794d */ /* 0x000fea0003800000 */
.L_x_19:
        /* <DEDUP_REMOVED lines=11> */
.L_x_30:


//--------------------- .text._Z7FracXorPhS_S_    --------------------------
	.section	.text._Z7FracXorPhS_S_,"ax",@progbits
	.align	128
        .global         _Z7FracXorPhS_S_
        .type           _Z7FracXorPhS_S_,@function
        .size           _Z7FracXorPhS_S_,(.L_x_31 - _Z7FracXorPhS_S_)
        .other          _Z7FracXorPhS_S_,@"STO_CUDA_ENTRY STV_DEFAULT"
_Z7FracXorPhS_S_:
.text._Z7FracXorPhS_S_:
[----:B------:R-:W-:Y:S01]  /*0000*/  LDC R1, c[0x0][0x37c] ;  /* 0x0000df00ff017b82 */ /* 0x000fe20000000800 */
[----:B------:R-:W0:Y:S01]  /*0010*/  S2R R6, SR_CTAID.X ;  /* 0x0000000000067919 */ /* 0x000e220000002500 */
[----:B------:R-:W1:Y:S01]  /*0020*/  LDCU.64 UR6, c[0x0][0x390] ;  /* 0x00007200ff0677ac */ /* 0x000e620008000a00 */
[----:B------:R-:W0:Y:S01]  /*0030*/  S2R R3, SR_TID.X ;  /* 0x0000000000037919 */ /* 0x000e220000002100 */
[----:B------:R-:W2:Y:S01]  /*0040*/  LDCU.128 UR8, c[0x0][0x380] ;  /* 0x00007000ff0877ac */ /* 0x000ea20008000c00 */
[----:B------:R-:W3:Y:S01]  /*0050*/  LDCU.64 UR4, c[0x0][0x358] ;  /* 0x00006b00ff0477ac */ /* 0x000ee20008000a00 */
[----:B0-----:R-:W-:-:S05]  /*0060*/  IMAD R6, R6, 0x3, R3 ;  /* 0x0000000306067824 */ /* 0x001fca00078e0203 */
[----:B------:R-:W-:Y:S02]  /*0070*/  SHF.R.S32.HI R0, RZ, 0x1f, R6 ;  /* 0x0000001fff007819 */ /* 0x000fe40000011406 */
[C---:B-1----:R-:W-:Y:S02]  /*0080*/  IADD3 R4, P1, PT, R6.reuse, UR6, RZ ;  /* 0x0000000606047c10 */ /* 0x042fe4000ff3e0ff */
[----:B--2---:R-:W-:Y:S02]  /*0090*/  IADD3 R2, P0, PT, R6, UR8, RZ ;  /* 0x0000000806027c10 */ /* 0x004fe4000ff1e0ff */
[C---:B------:R-:W-:Y:S02]  /*00a0*/  IADD3.X R5, PT, PT, R0.reuse, UR7, RZ, P1, !PT ;  /* 0x0000000700057c10 */ /* 0x040fe40008ffe4ff */
[----:B------:R-:W-:-:S04]  /*00b0*/  IADD3.X R3, PT, PT, R0, UR9, RZ, P0, !PT ;  /* 0x0000000900037c10 */ /* 0x000fc800087fe4ff */
[----:B---3--:R-:W2:Y:S04]  /*00c0*/  LDG.E.U8 R5, desc[UR4][R4.64] ;  /* 0x0000000404057981 */ /* 0x008ea8000c1e1100 */
[----:B------:R-:W2:Y:S01]  /*00d0*/  LDG.E.U8 R2, desc[UR4][R2.64] ;  /* 0x0000000402027981 */ /* 0x000ea2000c1e1100 */
[----:B------:R-:W-:-:S04]  /*00e0*/  IADD3 R6, P0, PT, R6, UR10, RZ ;  /* 0x0000000a06067c10 */ /* 0x000fc8000ff1e0ff */
[----:B------:R-:W-:Y:S02]  /*00f0*/  IADD3.X R7, PT, PT, R0, UR11, RZ, P0, !PT ;  /* 0x0000000b00077c10 */ /* 0x000fe400087fe4ff */
[----:B--2---:R-:W-:-:S05]  /*0100*/  LOP3.LUT R9, R5, R2, RZ, 0x3c, !PT ;  /* 0x0000000205097212 */ /* 0x004fca00078e3cff */
[----:B------:R-:W-:Y:S01]  /*0110*/  STG.E.U8 desc[UR4][R6.64], R9 ;  /* 0x0000000906007986 */ /* 0x000fe2000c101104 */
[----:B------:R-:W-:Y:S05]  /*0120*/  EXIT ;  /* 0x000000000000794d */ /* 0x000fea0003800000 */
.L_x_20:
        /* <DEDUP_REMOVED lines=13> */
.L_x_31:


//--------------------- .text._Z6WarmUpv          --------------------------
	.section	.text._Z6WarmUpv,"ax",@progbits
	.align	128
        .global         _Z6WarmUpv
        .type           _Z6WarmUpv,@function
        .size           _Z6WarmUpv,(.L_x_32 - _Z6WarmUpv)
        .other          _Z6WarmUpv,@"STO_CUDA_ENTRY STV_DEFAULT"
_Z6WarmUpv:
.text._Z6WarmUpv:
[----:B------:R-:W-:Y:S01]  /*0000*/  LDC R1, c[0x0][0x37c] ;  /* 0x0000df00ff017b82 */ /* 0x000fe20000000800 */
[----:B------:R-:W-:Y:S05]  /*0010*/  EXIT ;  /* 0x000000000000794d */ /* 0x000fea0003800000 */
.L_x_21:
        /* <DEDUP_REMOVED lines=14> */
.L_x_32:


//--------------------- .text._Z8ArMapImgPhS_     --------------------------
	.section	.text._Z8ArMapImgPhS_,"ax",@progbits
	.align	128
        .global         _Z8ArMapImgPhS_
        .type           _Z8ArMapImgPhS_,@function
        .size           _Z8ArMapImgPhS_,(.L_x_33 - _Z8ArMapImgPhS_)
        .other          _Z8ArMapImgPhS_,@"STO_CUDA_ENTRY STV_DEFAULT"
_Z8ArMapImgPhS_:
.text._Z8ArMapImgPhS_:
[----:B------:R-:W-:Y:S01]  /*0000*/  LDC R1, c[0x0][0x37c] ;  /* 0x0000df00ff017b82 */ /* 0x000fe20000000800 */
[----:B------:R-:W0:Y:S07]  /*0010*/  S2R R13, SR_CTAID.X ;  /* 0x00000000000d7919 */ /* 0x000e2e0000002500 */
[----:B------:R-:W0:Y:S01]  /*0020*/  LDC R3, c[0x0][0x370] ;  /* 0x0000dc00ff037b82 */ /* 0x000e220000000800 */
[----:B------:R-:W1:Y:S01]  /*0030*/  LDCU.128 UR8, c[0x0][0x380] ;  /* 0x00007000ff0877ac */ /* 0x000e620008000c00 */
[----:B------:R-:W0:Y:S01]  /*0040*/  S2R R14, SR_CTAID.Y ;  /* 0x00000000000e7919 */ /* 0x000e220000002600 */
[----:B------:R-:W2:Y:S01]  /*0050*/  LDCU.64 UR4, c[0x0][0x358] ;  /* 0x00006b00ff0477ac */ /* 0x000ea20008000a00 */
[----:B------:R-:W3:Y:S01]  /*0060*/  S2R R0, SR_TID.X ;  /* 0x0000000000007919 */ /* 0x000ee20000002100 */
[----:B0-----:R-:W-:-:S04]  /*0070*/  IMAD R5, R14, R3, R13 ;  /* 0x000000030e057224 */ /* 0x001fc800078e020d */
[----:B---3--:R-:W-:-:S05]  /*0080*/  IMAD R5, R5, 0x3, R0 ;  /* 0x0000000305057824 */ /* 0x008fca00078e0200 */
[----:B-1----:R-:W-:-:S04]  /*0090*/  IADD3 R10, P0, PT, R5, UR8, RZ ;  /* 0x00000008050a7c10 */ /* 0x002fc8000ff1e0ff */
[----:B------:R-:W-:-:S05]  /*00a0*/  LEA.HI.X.SX32 R11, R5, UR9, 0x1, P0 ;  /* 0x00000009050b7c11 */ /* 0x000fca00080f0eff */
[----:B--2---:R0:W2:Y:S01]  /*00b0*/  LDG.E.U8 R2, desc[UR4][R10.64] ;  /* 0x000000040a027981 */ /* 0x0040a2000c1e1100 */
[----:B------:R-:W1:Y:S01]  /*00c0*/  LDC R4, c[0x0][0x374] ;  /* 0x0000dd00ff047b82 */ /* 0x000e620000000800 */
[----:B------:R-:W3:Y:S08]  /*00d0*/  I2F.U32.RP R5, R3 ;  /* 0x0000000300057306 */ /* 0x000ef00000209000 */
[----:B---3--:R-:W3:Y:S08]  /*00e0*/  MUFU.RCP R5, R5 ;  /* 0x0000000500057308 */ /* 0x008ef00000001000 */
[----:B-1----:R-:W1:Y:S01]  /*00f0*/  I2F.U32.RP R12, R4 ;  /* 0x00000004000c7306 */ /* 0x002e620000209000 */
[----:B------:R-:W-:Y:S01]  /*0100*/  ISETP.NE.U32.AND P3, PT, R4, RZ, PT ;  /* 0x000000ff0400720c */ /* 0x000fe20003f65070 */
[----:B---3--:R-:W-:-:S06]  /*0110*/  VIADD R6, R5, 0xffffffe ;  /* 0x0ffffffe05067836 */ /* 0x008fcc0000000000 */
[----:B------:R3:W0:Y:S08]  /*0120*/  F2I.FTZ.U32.TRUNC.NTZ R7, R6 ;  /* 0x0000000600077305 */ /* 0x000630000021f000 */
[----:B-1----:R-:W1:Y:S01]  /*0130*/  MUFU.RCP R12, R12 ;  /* 0x0000000c000c7308 */ /* 0x002e620000001000 */
[----:B---3--:R-:W-:Y:S01]  /*0140*/  IMAD.MOV.U32 R6, RZ, RZ, RZ ;  /* 0x000000ffff067224 */ /* 0x008fe200078e00ff */
[----:B0-----:R-:W-:-:S05]  /*0150*/  IADD3 R10, PT, PT, RZ, -R7, RZ ;  /* 0x80000007ff0a7210 */ /* 0x001fca0007ffe0ff */
[----:B------:R-:W-:Y:S01]  /*0160*/  IMAD R11, R10, R3, RZ ;  /* 0x000000030a0b7224 */ /* 0x000fe200078e02ff */
[----:B------:R-:W-:-:S03]  /*0170*/  LEA R10, R13, R14, 0x1 ;  /* 0x0000000e0d0a7211 */ /* 0x000fc600078e08ff */
        /* <DEDUP_REMOVED lines=8> */
[----:B------:R-:W-:-:S04]  /*0200*/  IMAD.HI.U32 R8, R9, R5, R8 ;  /* 0x0000000509087227 */ /* 0x000fc800078e0008 */
[----:B------:R-:W-:Y:S02]  /*0210*/  IMAD.IADD R5, R10, 0x1, -R13 ;  /* 0x000000010a057824 */ /* 0x000fe400078e0a0d */
[----:B------:R-:W-:Y:S02]  /*0220*/  IMAD R10, R3, R7, R10 ;  /* 0x00000007030a7224 */ /* 0x000fe400078e020a */
[----:B------:R-:W-:-:S03]  /*0230*/  IMAD.HI.U32 R8, R8, R5, RZ ;  /* 0x0000000508087227 */ /* 0x000fc600078e00ff */
[----:B------:R-:W-:Y:S01]  /*0240*/  ISETP.GE.U32.AND P0, PT, R10, R3, PT ;  /* 0x000000030a00720c */ /* 0x000fe20003f06070 */
[----:B------:R-:W-:-:S04]  /*0250*/  IMAD.MOV R8, RZ, RZ, -R8 ;  /* 0x000000ffff087224 */ /* 0x000fc800078e0a08 */
[----:B------:R-:W-:-:S05]  /*0260*/  IMAD R5, R4, R8, R5 ;  /* 0x0000000804057224 */ /* 0x000fca00078e0205 */
[----:B------:R-:W-:-:S03]  /*0270*/  ISETP.GE.U32.AND P1, PT, R5, R4, PT ;  /* 0x000000040500720c */ /* 0x000fc60003f26070 */
[----:B------:R-:W-:-:S04]  /*0280*/  @P0 IADD3 R10, PT, PT, R10, -R3, RZ ;  /* 0x800000030a0a0210 */ /* 0x000fc80007ffe0ff */
[----:B------:R-:W-:-:S06]  /*0290*/  ISETP.GE.U32.AND P0, PT, R10, R3, PT ;  /* 0x000000030a00720c */ /* 0x000fcc0003f06070 */
[----:B------:R-:W-:Y:S01]  /*02a0*/  @P1 IMAD.IADD R5, R5, 0x1, -R4 ;  /* 0x0000000105051824 */ /* 0x000fe200078e0a04 */
[----:B------:R-:W-:-:S04]  /*02b0*/  ISETP.NE.U32.AND P1, PT, R3, RZ, PT ;  /* 0x000000ff0300720c */ /* 0x000fc80003f25070 */
[----:B------:R-:W-:Y:S02]  /*02c0*/  ISETP.GE.U32.AND P2, PT, R5, R4, PT ;  /* 0x000000040500720c */ /* 0x000fe40003f46070 */
[----:B------:R-:W-:-:S07]  /*02d0*/  @P0 IADD3 R10, PT, PT, R10, -R3, RZ ;  /* 0x800000030a0a0210 */ /* 0x000fce0007ffe0ff */
[----:B------:R-:W-:-:S04]  /*02e0*/  @!P1 LOP3.LUT R10, RZ, R3, RZ, 0x33, !PT ;  /* 0x00000003ff0a9212 */ /* 0x000fc800078e33ff */
[-C--:B------:R-:W-:Y:S02]  /*02f0*/  @P2 IADD3 R5, PT, PT, R5, -R4.reuse, RZ ;  /* 0x8000000405052210 */ /* 0x080fe40007ffe0ff */
[----:B------:R-:W-:-:S05]  /*0300*/  @!P3 LOP3.LUT R5, RZ, R4, RZ, 0x33, !PT ;  /* 0x00000004ff05b212 */ /* 0x000fca00078e33ff */
[----:B------:R-:W-:-:S04]  /*0310*/  IMAD R3, R5, R3, R10 ;  /* 0x0000000305037224 */ /* 0x000fc800078e020a */
[----:B------:R-:W-:-:S05]  /*0320*/  IMAD R3, R3, 0x3, R0 ;  /* 0x0000000303037824 */ /* 0x000fca00078e0200 */
[----:B------:R-:W-:-:S04]  /*0330*/  IADD3 R4, P0, PT, R3, UR10, RZ ;  /* 0x0000000a03047c10 */ /* 0x000fc8000ff1e0ff */
[----:B------:R-:W-:-:S05]  /*0340*/  LEA.HI.X.SX32 R5, R3, UR11, 0x1, P0 ;  /* 0x0000000b03057c11 */ /* 0x000fca00080f0eff */
[----:B--2---:R-:W-:Y:S01]  /*0350*/  STG.E.U8 desc[UR4][R4.64], R2 ;  /* 0x0000000204007986 */ /* 0x004fe2000c101104 */
[----:B------:R-:W-:Y:S05]  /*0360*/  EXIT ;  /* 0x000000000000794d */ /* 0x000fea0003800000 */
.L_x_22:
        /* <DEDUP_REMOVED lines=9> */
.L_x_33:


//--------------------- .nv.shared.reserved.0     --------------------------
	.section	.nv.shared.reserved.0,"aw",@nobits
	.weak		__nv_reservedSMEM_offset_0_alias
	.size		__nv_reservedSMEM_offset_0_alias, 0, 64
	.other		__nv_reservedSMEM_offset_0_alias,@"STO_CUDA_RESERVED_SHARED STV_DEFAULT"
__nv_reservedSMEM_offset_0_alias:
	.zero		0
	.zero		64


//--------------------- .nv.constant0._Z13decRowColSwapPhS_PjS0_ --------------------------
	.section	.nv.constant0._Z13decRowColSwapPhS_PjS0_,"a",@progbits
	.sectionflags	@""
	.align	4
.nv.constant0._Z13decRowColSwapPhS_PjS0_:
	.zero		928


//--------------------- .nv.constant0._Z13encRowColSwapPhS_PjS0_ --------------------------
	.section	.nv.constant0._Z13encRowColSwapPhS_PjS0_,"a",@progbits
	.sectionflags	@""
	.align	4
.nv.constant0._Z13encRowColSwapPhS_PjS0_:
	.zero		928


//--------------------- .nv.constant0._Z18grayLevelTransformPhPt --------------------------
	.section	.nv.constant0._Z18grayLevelTransformPhPt,"a",@progbits
	.sectionflags	@""
	.align	4
.nv.constant0._Z18grayLevelTransformPhPt:
	.zero		912


//--------------------- .nv.constant0._Z9generateUPdPtd --------------------------
	.section	.nv.constant0._Z9generateUPdPtd,"a",@progbits
	.sectionflags	@""
	.align	4
.nv.constant0._Z9generateUPdPtd:
	.zero		920


//--------------------- .nv.constant0._Z15ArMapTabletoImgPhS_Pj --------------------------
	.section	.nv.constant0._Z15ArMapTabletoImgPhS_Pj,"a",@progbits
	.sectionflags	@""
	.align	4
.nv.constant0._Z15ArMapTabletoImgPhS_Pj:
	.zero		920


//--------------------- .nv.constant0._Z10ArMapTablePjS_ --------------------------
	.section	.nv.constant0._Z10ArMapTablePjS_,"a",@progbits
	.sectionflags	@""
	.align	4
.nv.constant0._Z10ArMapTablePjS_:
	.zero		912


//--------------------- .nv.constant0._Z13Dec_GenCatMapPhS_PtS0_ --------------------------
	.section	.nv.constant0._Z13Dec_GenCatMapPhS_PtS0_,"a",@progbits
	.sectionflags	@""
	.align	4
.nv.constant0._Z13Dec_GenCatMapPhS_PtS0_:
	.zero		928


//--------------------- .nv.constant0._Z13Enc_GenCatMapPhS_PtS0_ --------------------------
	.section	.nv.constant0._Z13Enc_GenCatMapPhS_PtS0_,"a",@progbits
	.sectionflags	@""
	.align	4
.nv.constant0._Z13Enc_GenCatMapPhS_PtS0_:
	.zero		928


//--------------------- .nv.constant0._Z7FracXorPhS_S_ --------------------------
	.section	.nv.constant0._Z7FracXorPhS_S_,"a",@progbits
	.sectionflags	@""
	.align	4
.nv.constant0._Z7FracXorPhS_S_:
	.zero		920


//--------------------- .nv.constant0._Z6WarmUpv  --------------------------
	.section	.nv.constant0._Z6WarmUpv,"a",@progbits
	.sectionflags	@""
	.align	4
.nv.constant0._Z6WarmUpv:
	.zero		896


//--------------------- .nv.constant0._Z8ArMapImgPhS_ --------------------------
	.section	.nv.constant0._Z8ArMapImgPhS_,"a",@progbits
	.sectionflags	@""
	.align	4
.nv.constant0._Z8ArMapImgPhS_:
	.zero		912


//--------------------- SYMBOLS --------------------------

	.type		.nv.reservedSmem.offset0,@object
	.size		.nv.reservedSmem.offset0,0x4
